// auto-generated by cutlass_sweep.gemm — config: {"arch": "sm_90", "cluster_m": 2, "cluster_n": 2, "dtype": "fp16", "dtype_b": "fp16", "layout": "tn", "stages": 4, "tile_k": 64, "tile_m": 128, "tile_n": 128}
#include "cutlass/cutlass.h"
#include "cutlass/gemm/collective/collective_builder.hpp"
#include "cutlass/gemm/device/gemm_universal_adapter.h"
#include "cutlass/gemm/kernel/gemm_universal.hpp"
#include "cutlass/epilogue/collective/collective_builder.hpp"

using ElemA = cutlass::half_t;
using ElemB = cutlass::half_t;
using ElemCD = cutlass::half_t;
using Acc  = float;
using TileShape    = cute::Shape<cute::_128, cute::_128, cute::_64>;
using ClusterShape = cute::Shape<cute::_2, cute::_2, cute::_1>;

using CollectiveEpilogue = typename cutlass::epilogue::collective::CollectiveBuilder<
    cutlass::arch::Sm90, cutlass::arch::OpClassTensorOp,
    TileShape, ClusterShape,
    cutlass::epilogue::collective::EpilogueTileAuto,
    Acc, Acc,
    ElemCD, cutlass::layout::RowMajor, 128 / cutlass::sizeof_bits<ElemCD>::value,
    ElemCD, cutlass::layout::RowMajor, 128 / cutlass::sizeof_bits<ElemCD>::value,
    cutlass::epilogue::collective::EpilogueScheduleAuto
  >::CollectiveOp;

using CollectiveMainloop = typename cutlass::gemm::collective::CollectiveBuilder<
    cutlass::arch::Sm90, cutlass::arch::OpClassTensorOp,
    ElemA, cutlass::layout::ColumnMajor, 128 / cutlass::sizeof_bits<ElemA>::value,
    ElemB, cutlass::layout::RowMajor, 128 / cutlass::sizeof_bits<ElemB>::value,
    Acc,
    TileShape, ClusterShape,
    cutlass::gemm::collective::StageCount<4>,
    cutlass::gemm::collective::KernelScheduleAuto
  >::CollectiveOp;

using GemmKernel = cutlass::gemm::kernel::GemmUniversal<
    cute::Shape<int,int,int,int>,
    CollectiveMainloop,
    CollectiveEpilogue
>;
using Gemm = cutlass::gemm::device::GemmUniversalAdapter<GemmKernel>;

// Force the device kernel symbol into the cubin without needing a host main.
auto* _anchor = &cutlass::device_kernel<GemmKernel>;


// ===== COMPILED SASS (sm_90a) =====

	.target	sm_90a

	.elftype	@"ET_EXEC"


//--------------------- .note.nv.tkinfo           --------------------------
	.section	.note.nv.tkinfo,"",@"SHT_NOTE"
	.sectionflags	@"SHF_NOTE_NV_TKINFO"
	.tkinfo
        /*0018*/ 	.word	0x00000002
        /*0030*/ 	.string	""
        /*0030*/ 	.string	"ptxas"
        /*0030*/ 	.string	"Cuda compilation tools, release 13.0, V13.0.88"
        /*0030*/ 	.string	"Build cuda_13.0.r13.0/compiler.36424714_0"
        /*0030*/ 	.string	"-arch sm_90a -m 64 "



//--------------------- .note.nv.cuinfo           --------------------------
	.section	.note.nv.cuinfo,"",@"SHT_NOTE"
	.sectionflags	@"SHF_NOTE_NV_CUINFO"
        /*0018*/ 	.short	0x0002
        /*001a*/ 	.short	0x005a
        /*001c*/ 	.short	0x0082
	.zero		2


//--------------------- .nv.info                  --------------------------
	.section	.nv.info,"",@"SHT_CUDA_INFO"
	.align	4


	//----- nvinfo : EIATTR_REGCOUNT
	.align		4
        /*0000*/ 	.byte	0x04, 0x2f
        /*0002*/ 	.short	(.L_15 - .L_14)
	.align		4
.L_14:
        /*0004*/ 	.word	index@(_ZN7cutlass13device_kernelINS_4gemm6kernel13GemmUniversalIN4cute5tupleIJiiiiEEENS1_10collective13CollectiveMmaINS1_34MainloopSm90TmaGmmaWarpSpecializedILi4ENS5_IJNS4_1CILi2EEESB_NSA_ILi1EEEEEENS1_35KernelTmaWarpSpecializedCooperativeEEENS5_IJNSA_ILi128EEESG_NSA_ILi64EEEEEENS_6half_tENS5_IJSC_llEEESJ_SK_NS4_8TiledMMAINS4_8MMA_AtomIJNS4_4SM904GMMA26MMA_64x128x16_F32F16F16_SSILNSO_5MajorE1ELSQ_1ELNSO_7ScaleInE1ELSR_1EEEEEENS4_6LayoutINS5_IJSB_SC_SC_EEENS5_IJSC_NSA_ILi0EEESW_EEEEENS5_IJNS4_10UnderscoreESZ_SZ_EEEEENS4_23SM90_TMA_LOAD_MULTICASTENS4_14ComposedLayoutINS4_7SwizzleILi3ELi4ELi3EEENS4_18smem_ptr_flag_bitsILi16EEENSU_INS5_IJSH_NSA_ILi8EEEEEENS5_IJSC_SH_EEEEEEEvNS4_8identityES12_S1C_vS1D_EENS_8epilogue10collective6detail29Sm90TmaWarpSpecializedAdapterINS1G_15DefaultEpilogueISJ_NS5_IJlSC_lEEES1K_NS1F_6thread17LinearCombinationISJ_Li1EffLNS1L_9ScaleType4KindE0ELNS_15FloatRoundStyleE2ESJ_EENS1_15EpilogueDefaultEEEEEvvEEEEvNT_6ParamsE)
        /*0008*/ 	.word	0x000000a8


	//----- nvinfo : EIATTR_FRAME_SIZE
	.align		4
.L_15:
        /*000c*/ 	.byte	0x04, 0x11
        /*000e*/ 	.short	(.L_17 - .L_16)
	.align		4
.L_16:
        /*0010*/ 	.word	index@(_ZN7cutlass13device_kernelINS_4gemm6kernel13GemmUniversalIN4cute5tupleIJiiiiEEENS1_10collective13CollectiveMmaINS1_34MainloopSm90TmaGmmaWarpSpecializedILi4ENS5_IJNS4_1CILi2EEESB_NSA_ILi1EEEEEENS1_35KernelTmaWarpSpecializedCooperativeEEENS5_IJNSA_ILi128EEESG_NSA_ILi64EEEEEENS_6half_tENS5_IJSC_llEEESJ_SK_NS4_8TiledMMAINS4_8MMA_AtomIJNS4_4SM904GMMA26MMA_64x128x16_F32F16F16_SSILNSO_5MajorE1ELSQ_1ELNSO_7ScaleInE1ELSR_1EEEEEENS4_6LayoutINS5_IJSB_SC_SC_EEENS5_IJSC_NSA_ILi0EEESW_EEEEENS5_IJNS4_10UnderscoreESZ_SZ_EEEEENS4_23SM90_TMA_LOAD_MULTICASTENS4_14ComposedLayoutINS4_7SwizzleILi3ELi4ELi3EEENS4_18smem_ptr_flag_bitsILi16EEENSU_INS5_IJSH_NSA_ILi8EEEEEENS5_IJSC_SH_EEEEEEEvNS4_8identityES12_S1C_vS1D_EENS_8epilogue10collective6detail29Sm90TmaWarpSpecializedAdapterINS1G_15DefaultEpilogueISJ_NS5_IJlSC_lEEES1K_NS1F_6thread17LinearCombinationISJ_Li1EffLNS1L_9ScaleType4KindE0ELNS_15FloatRoundStyleE2ESJ_EENS1_15EpilogueDefaultEEEEEvvEEEEvNT_6ParamsE)
        /*0014*/ 	.word	0x00000000


	//----- nvinfo : EIATTR_MIN_STACK_SIZE
	.align		4
.L_17:
        /*0018*/ 	.byte	0x04, 0x12
        /*001a*/ 	.short	(.L_19 - .L_18)
	.align		4
.L_18:
        /*001c*/ 	.word	index@(_ZN7cutlass13device_kernelINS_4gemm6kernel13GemmUniversalIN4cute5tupleIJiiiiEEENS1_10collective13CollectiveMmaINS1_34MainloopSm90TmaGmmaWarpSpecializedILi4ENS5_IJNS4_1CILi2EEESB_NSA_ILi1EEEEEENS1_35KernelTmaWarpSpecializedCooperativeEEENS5_IJNSA_ILi128EEESG_NSA_ILi64EEEEEENS_6half_tENS5_IJSC_llEEESJ_SK_NS4_8TiledMMAINS4_8MMA_AtomIJNS4_4SM904GMMA26MMA_64x128x16_F32F16F16_SSILNSO_5MajorE1ELSQ_1ELNSO_7ScaleInE1ELSR_1EEEEEENS4_6LayoutINS5_IJSB_SC_SC_EEENS5_IJSC_NSA_ILi0EEESW_EEEEENS5_IJNS4_10UnderscoreESZ_SZ_EEEEENS4_23SM90_TMA_LOAD_MULTICASTENS4_14ComposedLayoutINS4_7SwizzleILi3ELi4ELi3EEENS4_18smem_ptr_flag_bitsILi16EEENSU_INS5_IJSH_NSA_ILi8EEEEEENS5_IJSC_SH_EEEEEEEvNS4_8identityES12_S1C_vS1D_EENS_8epilogue10collective6detail29Sm90TmaWarpSpecializedAdapterINS1G_15DefaultEpilogueISJ_NS5_IJlSC_lEEES1K_NS1F_6thread17LinearCombinationISJ_Li1EffLNS1L_9ScaleType4KindE0ELNS_15FloatRoundStyleE2ESJ_EENS1_15EpilogueDefaultEEEEEvvEEEEvNT_6ParamsE)
        /*0020*/ 	.word	0x00000000
.L_19:


//--------------------- .nv.compat                --------------------------
	.section	.nv.compat,"",@"SHT_CUDA_COMPAT_INFO"
	.align	4
        /*0000*/ 	.byte	0x02, 0x09, 0x01, 0x00, 0x02, 0x02, 0x04, 0x00, 0x02, 0x05, 0x05, 0x00, 0x03, 0x07, 0x01, 0x01
        /*0010*/ 	.byte	0x02, 0x03, 0x01, 0x00, 0x02, 0x06, 0x01, 0x00, 0x04, 0x0b, 0x08, 0x00, 0x00, 0x00, 0x00, 0x00
        /*0020*/ 	.byte	0x00, 0x00, 0x00, 0x00


//--------------------- .nv.info._ZN7cutlass13device_kernelINS_4gemm6kernel13GemmUniversalIN4cute5tupleIJiiiiEEENS1_10collective13CollectiveMmaINS1_34MainloopSm90TmaGmmaWarpSpecializedILi4ENS5_IJNS4_1CILi2EEESB_NSA_ILi1EEEEEENS1_35KernelTmaWarpSpecializedCooperativeEEENS5_IJNSA_ILi128EEESG_NSA_ILi64EEEEEENS_6half_tENS5_IJSC_llEEESJ_SK_NS4_8TiledMMAINS4_8MMA_AtomIJNS4_4SM904GMMA26MMA_64x128x16_F32F16F16_SSILNSO_5MajorE1ELSQ_1ELNSO_7ScaleInE1ELSR_1EEEEEENS4_6LayoutINS5_IJSB_SC_SC_EEENS5_IJSC_NSA_ILi0EEESW_EEEEENS5_IJNS4_10UnderscoreESZ_SZ_EEEEENS4_23SM90_TMA_LOAD_MULTICASTENS4_14ComposedLayoutINS4_7SwizzleILi3ELi4ELi3EEENS4_18smem_ptr_flag_bitsILi16EEENSU_INS5_IJSH_NSA_ILi8EEEEEENS5_IJSC_SH_EEEEEEEvNS4_8identityES12_S1C_vS1D_EENS_8epilogue10collective6detail29Sm90TmaWarpSpecializedAdapterINS1G_15DefaultEpilogueISJ_NS5_IJlSC_lEEES1K_NS1F_6thread17LinearCombinationISJ_Li1EffLNS1L_9ScaleType4KindE0ELNS_15FloatRoundStyleE2ESJ_EENS1_15EpilogueDefaultEEEEEvvEEEEvNT_6ParamsE --------------------------
	.section	.nv.info._ZN7cutlass13device_kernelINS_4gemm6kernel13GemmUniversalIN4cute5tupleIJiiiiEEENS1_10collective13CollectiveMmaINS1_34MainloopSm90TmaGmmaWarpSpecializedILi4ENS5_IJNS4_1CILi2EEESB_NSA_ILi1EEEEEENS1_35KernelTmaWarpSpecializedCooperativeEEENS5_IJNSA_ILi128EEESG_NSA_ILi64EEEEEENS_6half_tENS5_IJSC_llEEESJ_SK_NS4_8TiledMMAINS4_8MMA_AtomIJNS4_4SM904GMMA26MMA_64x128x16_F32F16F16_SSILNSO_5MajorE1ELSQ_1ELNSO_7ScaleInE1ELSR_1EEEEEENS4_6LayoutINS5_IJSB_SC_SC_EEENS5_IJSC_NSA_ILi0EEESW_EEEEENS5_IJNS4_10UnderscoreESZ_SZ_EEEEENS4_23SM90_TMA_LOAD_MULTICASTENS4_14ComposedLayoutINS4_7SwizzleILi3ELi4ELi3EEENS4_18smem_ptr_flag_bitsILi16EEENSU_INS5_IJSH_NSA_ILi8EEEEEENS5_IJSC_SH_EEEEEEEvNS4_8identityES12_S1C_vS1D_EENS_8epilogue10collective6detail29Sm90TmaWarpSpecializedAdapterINS1G_15DefaultEpilogueISJ_NS5_IJlSC_lEEES1K_NS1F_6thread17LinearCombinationISJ_Li1EffLNS1L_9ScaleType4KindE0ELNS_15FloatRoundStyleE2ESJ_EENS1_15EpilogueDefaultEEEEEvvEEEEvNT_6ParamsE,"",@"SHT_CUDA_INFO"
	.sectionflags	@""
	.align	4


	//----- nvinfo : EIATTR_CUDA_API_VERSION
	.align		4
        /*0000*/ 	.byte	0x04, 0x37
        /*0002*/ 	.short	(.L_21 - .L_20)
.L_20:
        /*0004*/ 	.word	0x00000082


	//----- nvinfo : EIATTR_KPARAM_INFO
	.align		4
.L_21:
        /*0008*/ 	.byte	0x04, 0x17
        /*000a*/ 	.short	(.L_23 - .L_22)
.L_22:
        /*000c*/ 	.word	0x00000000
        /*0010*/ 	.short	0x0000
        /*0012*/ 	.short	0x0070
        /*0014*/ 	.byte	0x00, 0xf0, 0x01, 0x10


	//----- nvinfo : EIATTR_SPARSE_MMA_MASK
	.align		4
.L_23:
        /*0018*/ 	.byte	0x03, 0x50
        /*001a*/ 	.short	0x0000


	//----- nvinfo : EIATTR_MAXREG_COUNT
	.align		4
        /*001c*/ 	.byte	0x03, 0x1b
        /*001e*/ 	.short	0x00a8


	//----- nvinfo : EIATTR_NUM_BARRIERS
	.align		4
        /*0020*/ 	.byte	0x02, 0x4c
        /*0022*/ 	.byte	0x01
	.zero		1


	//----- nvinfo : EIATTR_EXTERNS
	.align		4
        /*0024*/ 	.byte	0x04, 0x0f
        /*0026*/ 	.short	(.L_25 - .L_24)


	//   ....[0]....
	.align		4
.L_24:
        /*0028*/ 	.word	index@(__assertfail)


	//----- nvinfo : EIATTR_MERCURY_ISA_VERSION
	.align		4
.L_25:
        /*002c*/ 	.byte	0x03, 0x5f
        /*002e*/ 	.short	0x0101


	//----- nvinfo : EIATTR_INT_WARP_WIDE_INSTR_OFFSETS
	.align		4
        /*0030*/ 	.byte	0x04, 0x31
        /*0032*/ 	.short	(.L_27 - .L_26)


	//   ....[0]....
.L_26:
        /*0034*/ 	.word	0x00000480


	//   ....[1]....
        /*0038*/ 	.word	0x000004a0


	//   ....[2]....
        /*003c*/ 	.word	0x00000680


	//   ....[3]....
        /*0040*/ 	.word	0x00001ef0


	//----- nvinfo : EIATTR_COOP_GROUP_MASK_REGIDS
	.align		4
.L_27:
        /*0044*/ 	.byte	0x04, 0x29
        /*0046*/ 	.short	(.L_29 - .L_28)


	//   ....[0]....
.L_28:
        /*0048*/ 	.word	0xffffffff


	//   ....[1]....
        /*004c*/ 	.word	0xffffffff


	//   ....[2]....
        /*0050*/ 	.word	0xffffffff


	//   ....[3]....
        /*0054*/ 	.word	0xffffffff


	//   ....[4]....
        /*0058*/ 	.word	0xffffffff


	//   ....[5]....
        /*005c*/ 	.word	0xffffffff


	//----- nvinfo : EIATTR_COOP_GROUP_INSTR_OFFSETS
	.align		4
.L_29:
        /*0060*/ 	.byte	0x04, 0x28
        /*0062*/ 	.short	(.L_31 - .L_30)


	//   ....[0]....
.L_30:
        /*0064*/ 	.word	0x00000060


	//   ....[1]....
        /*0068*/ 	.word	0x00000070


	//   ....[2]....
        /*006c*/ 	.word	0x00000130


	//   ....[3]....
        /*0070*/ 	.word	0x000002d0


	//   ....[4]....
        /*0074*/ 	.word	0x00000800


	//   ....[5]....
        /*0078*/ 	.word	0x00001480


	//----- nvinfo : EIATTR_REG_RECONFIG
	.align		4
.L_31:
        /*007c*/ 	.byte	0x01, 0x54
	.zero		2


	//----- nvinfo : EIATTR_SYSCALL_OFFSETS
	.align		4
        /*0080*/ 	.byte	0x04, 0x46
        /*0082*/ 	.short	(.L_33 - .L_32)


	//   ....[0]....
.L_32:
        /*0084*/ 	.word	0x00001660


	//----- nvinfo : EIATTR_MBARRIER_INSTR_OFFSETS
	.align		4
.L_33:
        /*0088*/ 	.byte	0x04, 0x39
        /*008a*/ 	.short	(.L_35 - .L_34)


	//   ....[0]....
.L_34:
        /*008c*/ 	.word	0x00000230
        /*0090*/ 	.word	0x000000ff
        /*0094*/ 	.word	0x00000000
        /*0098*/ 	.short	0x0100
        /*009a*/ 	.byte	0x08
	.zero		1


	//   ....[1]....
        /*009c*/ 	.word	0x00000240
        /*00a0*/ 	.word	0x000000ff
        /*00a4*/ 	.word	0x00000020
        /*00a8*/ 	.short	0x0100
        /*00aa*/ 	.byte	0x08
	.zero		1


	//   ....[2]....
        /*00ac*/ 	.word	0x00000250
        /*00b0*/ 	.word	0x000000ff
        /*00b4*/ 	.word	0x00000008
        /*00b8*/ 	.short	0x0100
        /*00ba*/ 	.byte	0x08
	.zero		1


	//   ....[3]....
        /*00bc*/ 	.word	0x00000260
        /*00c0*/ 	.word	0x000000ff
        /*00c4*/ 	.word	0x00000028
        /*00c8*/ 	.short	0x0100
        /*00ca*/ 	.byte	0x08
	.zero		1


	//   ....[4]....
        /*00cc*/ 	.word	0x00000270
        /*00d0*/ 	.word	0x000000ff
        /*00d4*/ 	.word	0x00000010
        /*00d8*/ 	.short	0x0100
        /*00da*/ 	.byte	0x08
	.zero		1


	//   ....[5]....
        /*00dc*/ 	.word	0x00000280
        /*00e0*/ 	.word	0x000000ff
        /*00e4*/ 	.word	0x00000030
        /*00e8*/ 	.short	0x0100
        /*00ea*/ 	.byte	0x08
	.zero		1


	//   ....[6]....
        /*00ec*/ 	.word	0x00000290
        /*00f0*/ 	.word	0x000000ff
        /*00f4*/ 	.word	0x00000018
        /*00f8*/ 	.short	0x0100
        /*00fa*/ 	.byte	0x08
	.zero		1


	//   ....[7]....
        /*00fc*/ 	.word	0x000002a0
        /*0100*/ 	.word	0x000000ff
        /*0104*/ 	.word	0x00000038
        /*0108*/ 	.short	0x0100
        /*010a*/ 	.byte	0x08
	.zero		1


	//   ....[8]....
        /*010c*/ 	.word	0x00000710
        /*0110*/ 	.word	0x000000ff
        /*0114*/ 	.word	0x00000050
        /*0118*/ 	.short	0x0100
        /*011a*/ 	.byte	0x06
	.zero		1


	//   ....[9]....
        /*011c*/ 	.word	0x000007a0
        /*0120*/ 	.word	0x000000ff
        /*0124*/ 	.word	0x00000058
        /*0128*/ 	.short	0x0100
        /*012a*/ 	.byte	0x06
	.zero		1


	//   ....[10]....
        /*012c*/ 	.word	0x00001720
        /*0130*/ 	.word	0x00000003
        /*0134*/ 	.word	0x00000000
        /*0138*/ 	.short	0x010a
        /*013a*/ 	.byte	0x3f
	.zero		1


	//   ....[11]....
        /*013c*/ 	.word	0x00001780
        /*0140*/ 	.word	0x00000003
        /*0144*/ 	.word	0x00000000
        /*0148*/ 	.short	0x010a
        /*014a*/ 	.byte	0x3f
	.zero		1


	//   ....[12]....
        /*014c*/ 	.word	0x00001b00
        /*0150*/ 	.word	0x00000005
        /*0154*/ 	.word	0x00000000
        /*0158*/ 	.short	0x010a
        /*015a*/ 	.byte	0x3f
	.zero		1


	//   ....[13]....
        /*015c*/ 	.word	0x00001b40
        /*0160*/ 	.word	0x00000005
        /*0164*/ 	.word	0x00000000
        /*0168*/ 	.short	0x010a
        /*016a*/ 	.byte	0x3f
	.zero		1


	//   ....[14]....
        /*016c*/ 	.word	0x00001da0
        /*0170*/ 	.word	0x00000004
        /*0174*/ 	.word	0x00000000
        /*0178*/ 	.short	0x0101
        /*017a*/ 	.byte	0x3f
	.zero		1


	//   ....[15]....
        /*017c*/ 	.word	0x00001f60
        /*0180*/ 	.word	0x00000000
        /*0184*/ 	.word	0x00000000
        /*0188*/ 	.short	0x0101
        /*018a*/ 	.byte	0x3f
	.zero		1


	//   ....[16]....
        /*018c*/ 	.word	0x00007190
        /*0190*/ 	.word	0x00000014
        /*0194*/ 	.word	0x00000020
        /*0198*/ 	.short	0x010a
        /*019a*/ 	.byte	0x3f
	.zero		1


	//   ....[17]....
        /*019c*/ 	.word	0x00007640
        /*01a0*/ 	.word	0x00000004
        /*01a4*/ 	.word	0x00000058
        /*01a8*/ 	.short	0x0101
        /*01aa*/ 	.byte	0x3f
	.zero		1


	//   ....[18]....
        /*01ac*/ 	.word	0x00007d60
        /*01b0*/ 	.word	0x00000005
        /*01b4*/ 	.word	0x00000000
        /*01b8*/ 	.short	0x010a
        /*01ba*/ 	.byte	0x3f
	.zero		1


	//   ....[19]....
        /*01bc*/ 	.word	0x00007de0
        /*01c0*/ 	.word	0x00000007
        /*01c4*/ 	.word	0x00000000
        /*01c8*/ 	.short	0x010a
        /*01ca*/ 	.byte	0x3f
	.zero		1


	//   ....[20]....
        /*01cc*/ 	.word	0x00007e70
        /*01d0*/ 	.word	0x00000006
        /*01d4*/ 	.word	0x00000000
        /*01d8*/ 	.short	0x010a
        /*01da*/ 	.byte	0x3f
	.zero		1


	//   ....[21]....
        /*01dc*/ 	.word	0x00007f00
        /*01e0*/ 	.word	0x00000003
        /*01e4*/ 	.word	0x00000000
        /*01e8*/ 	.short	0x010a
        /*01ea*/ 	.byte	0x3f
	.zero		1


	//   ....[22]....
        /*01ec*/ 	.word	0x00007f60
        /*01f0*/ 	.word	0x00000003
        /*01f4*/ 	.word	0x00000000
        /*01f8*/ 	.short	0x010a
        /*01fa*/ 	.byte	0x3f
	.zero		1


	//   ....[23]....
        /*01fc*/ 	.word	0x00007fb0
        /*0200*/ 	.word	0x00000005
        /*0204*/ 	.word	0x00000000
        /*0208*/ 	.short	0x010a
        /*020a*/ 	.byte	0x3f
	.zero		1


	//   ....[24]....
        /*020c*/ 	.word	0x00008080
        /*0210*/ 	.word	0x00000014
        /*0214*/ 	.word	0x00000020
        /*0218*/ 	.short	0x010a
        /*021a*/ 	.byte	0x3f
	.zero		1


	//   ....[25]....
        /*021c*/ 	.word	0x00008150
        /*0220*/ 	.word	0x00000005
        /*0224*/ 	.word	0x00000000
        /*0228*/ 	.short	0x010a
        /*022a*/ 	.byte	0x3f
	.zero		1


	//   ....[26]....
        /*022c*/ 	.word	0x000081a0
        /*0230*/ 	.word	0x00000007
        /*0234*/ 	.word	0x00000000
        /*0238*/ 	.short	0x010a
        /*023a*/ 	.byte	0x3f
	.zero		1


	//   ....[27]....
        /*023c*/ 	.word	0x000081f0
        /*0240*/ 	.word	0x00000006
        /*0244*/ 	.word	0x00000000
        /*0248*/ 	.short	0x010a
        /*024a*/ 	.byte	0x3f
	.zero		1


	//----- nvinfo : EIATTR_NUM_MBARRIERS
	.align		4
.L_35:
        /*024c*/ 	.byte	0x03, 0x38
        /*024e*/ 	.short	0x000a


	//----- nvinfo : EIATTR_EXIT_INSTR_OFFSETS
	.align		4
        /*0250*/ 	.byte	0x04, 0x1c
        /*0252*/ 	.short	(.L_37 - .L_36)


	//   ....[0]....
.L_36:
        /*0254*/ 	.word	0x000009d0


	//   ....[1]....
        /*0258*/ 	.word	0x000011e0


	//   ....[2]....
        /*025c*/ 	.word	0x00006800


	//   ....[3]....
        /*0260*/ 	.word	0x00006d60


	//   ....[4]....
        /*0264*/ 	.word	0x00007f50


	//----- nvinfo : EIATTR_MAX_THREADS
	.align		4
.L_37:
        /*0268*/ 	.byte	0x04, 0x05
        /*026a*/ 	.short	(.L_39 - .L_38)
.L_38:
        /*026c*/ 	.word	0x00000180
        /*0270*/ 	.word	0x00000001
        /*0274*/ 	.word	0x00000001


	//----- nvinfo : EIATTR_CRS_STACK_SIZE
	.align		4
.L_39:
        /*0278*/ 	.byte	0x04, 0x1e
        /*027a*/ 	.short	(.L_41 - .L_40)
.L_40:
        /*027c*/ 	.word	0x00000000


	//----- nvinfo : EIATTR_CBANK_PARAM_SIZE
	.align		4
.L_41:
        /*0280*/ 	.byte	0x03, 0x19
        /*0282*/ 	.short	0x0470


	//----- nvinfo : EIATTR_PARAM_CBANK
	.align		4
        /*0284*/ 	.byte	0x04, 0x0a
        /*0286*/ 	.short	(.L_43 - .L_42)
	.align		4
.L_42:
        /*0288*/ 	.word	index@(.nv.constant0._ZN7cutlass13device_kernelINS_4gemm6kernel13GemmUniversalIN4cute5tupleIJiiiiEEENS1_10collective13CollectiveMmaINS1_34MainloopSm90TmaGmmaWarpSpecializedILi4ENS5_IJNS4_1CILi2EEESB_NSA_ILi1EEEEEENS1_35KernelTmaWarpSpecializedCooperativeEEENS5_IJNSA_ILi128EEESG_NSA_ILi64EEEEEENS_6half_tENS5_IJSC_llEEESJ_SK_NS4_8TiledMMAINS4_8MMA_AtomIJNS4_4SM904GMMA26MMA_64x128x16_F32F16F16_SSILNSO_5MajorE1ELSQ_1ELNSO_7ScaleInE1ELSR_1EEEEEENS4_6LayoutINS5_IJSB_SC_SC_EEENS5_IJSC_NSA_ILi0EEESW_EEEEENS5_IJNS4_10UnderscoreESZ_SZ_EEEEENS4_23SM90_TMA_LOAD_MULTICASTENS4_14ComposedLayoutINS4_7SwizzleILi3ELi4ELi3EEENS4_18smem_ptr_flag_bitsILi16EEENSU_INS5_IJSH_NSA_ILi8EEEEEENS5_IJSC_SH_EEEEEEEvNS4_8identityES12_S1C_vS1D_EENS_8epilogue10collective6detail29Sm90TmaWarpSpecializedAdapterINS1G_15DefaultEpilogueISJ_NS5_IJlSC_lEEES1K_NS1F_6thread17LinearCombinationISJ_Li1EffLNS1L_9ScaleType4KindE0ELNS_15FloatRoundStyleE2ESJ_EENS1_15EpilogueDefaultEEEEEvvEEEEvNT_6ParamsE)
        /*028c*/ 	.short	0x0210
        /*028e*/ 	.short	0x0470


	//----- nvinfo : EIATTR_SW_WAR
	.align		4
.L_43:
        /*0290*/ 	.byte	0x04, 0x36
        /*0292*/ 	.short	(.L_45 - .L_44)
.L_44:
        /*0294*/ 	.word	0x00000008
.L_45:


//--------------------- .nv.callgraph             --------------------------
	.section	.nv.callgraph,"",@"SHT_CUDA_CALLGRAPH"
	.align	4
	.sectionentsize	8
	.align		4
        /*0000*/ 	.word	0x00000000
	.align		4
        /*0004*/ 	.word	0xffffffff
	.align		4
        /*0008*/ 	.word	index@(_ZN7cutlass13device_kernelINS_4gemm6kernel13GemmUniversalIN4cute5tupleIJiiiiEEENS1_10collective13CollectiveMmaINS1_34MainloopSm90TmaGmmaWarpSpecializedILi4ENS5_IJNS4_1CILi2EEESB_NSA_ILi1EEEEEENS1_35KernelTmaWarpSpecializedCooperativeEEENS5_IJNSA_ILi128EEESG_NSA_ILi64EEEEEENS_6half_tENS5_IJSC_llEEESJ_SK_NS4_8TiledMMAINS4_8MMA_AtomIJNS4_4SM904GMMA26MMA_64x128x16_F32F16F16_SSILNSO_5MajorE1ELSQ_1ELNSO_7ScaleInE1ELSR_1EEEEEENS4_6LayoutINS5_IJSB_SC_SC_EEENS5_IJSC_NSA_ILi0EEESW_EEEEENS5_IJNS4_10UnderscoreESZ_SZ_EEEEENS4_23SM90_TMA_LOAD_MULTICASTENS4_14ComposedLayoutINS4_7SwizzleILi3ELi4ELi3EEENS4_18smem_ptr_flag_bitsILi16EEENSU_INS5_IJSH_NSA_ILi8EEEEEENS5_IJSC_SH_EEEEEEEvNS4_8identityES12_S1C_vS1D_EENS_8epilogue10collective6detail29Sm90TmaWarpSpecializedAdapterINS1G_15DefaultEpilogueISJ_NS5_IJlSC_lEEES1K_NS1F_6thread17LinearCombinationISJ_Li1EffLNS1L_9ScaleType4KindE0ELNS_15FloatRoundStyleE2ESJ_EENS1_15EpilogueDefaultEEEEEvvEEEEvNT_6ParamsE)
	.align		4
        /*000c*/ 	.word	index@(__assertfail)
	.align		4
        /*0010*/ 	.word	0x00000000
	.align		4
        /*0014*/ 	.word	0xfffffffe
	.align		4
        /*0018*/ 	.word	0x00000000
	.align		4
        /*001c*/ 	.word	0xfffffffd
	.align		4
        /*0020*/ 	.word	0x00000000
	.align		4
        /*0024*/ 	.word	0xfffffffc


//--------------------- .nv.constant4             --------------------------
	.section	.nv.constant4,"a",@progbits
	.align	8
	.align		8
.nv.constant4:
        /*0000*/ 	.dword	__assertfail
	.align		8
        /*0008*/ 	.dword	__unnamed_1
	.align		8
        /*0010*/ 	.dword	_ZN40_INTERNAL_d5bbdf20_4_k_cu_410fdd27_162994cuda3std3__45__cpo5beginE
	.align		8
        /*0018*/ 	.dword	_ZN40_INTERNAL_d5bbdf20_4_k_cu_410fdd27_162994cuda3std3__45__cpo3endE
	.align		8
        /*0020*/ 	.dword	_ZN40_INTERNAL_d5bbdf20_4_k_cu_410fdd27_162994cuda3std3__45__cpo6cbeginE
	.align		8
        /*0028*/ 	.dword	_ZN40_INTERNAL_d5bbdf20_4_k_cu_410fdd27_162994cuda3std3__45__cpo4cendE
	.align		8
        /*0030*/ 	.dword	_ZN40_INTERNAL_d5bbdf20_4_k_cu_410fdd27_162994cuda3std3__442_GLOBAL__N__d5bbdf20_4_k_cu_410fdd27_162996ignoreE
	.align		8
        /*0038*/ 	.dword	_ZN40_INTERNAL_d5bbdf20_4_k_cu_410fdd27_162994cuda3std3__419piecewise_constructE
	.align		8
        /*0040*/ 	.dword	_ZN40_INTERNAL_d5bbdf20_4_k_cu_410fdd27_162994cuda3std3__48in_placeE
	.align		8
        /*0048*/ 	.dword	_ZN40_INTERNAL_d5bbdf20_4_k_cu_410fdd27_162994cuda3std6ranges3__45__cpo4swapE
	.align		8
        /*0050*/ 	.dword	_ZN40_INTERNAL_d5bbdf20_4_k_cu_410fdd27_162994cuda3std6ranges3__45__cpo9iter_moveE
	.align		8
        /*0058*/ 	.dword	_ZN40_INTERNAL_d5bbdf20_4_k_cu_410fdd27_162994cute7productE
	.align		8
        /*0060*/ 	.dword	_ZN40_INTERNAL_d5bbdf20_4_k_cu_410fdd27_162994cute1_E
	.align		8
        /*0068*/ 	.dword	$str$22
	.align		8
        /*0070*/ 	.dword	$str$23


//--------------------- .text._ZN7cutlass13device_kernelINS_4gemm6kernel13GemmUniversalIN4cute5tupleIJiiiiEEENS1_10collective13CollectiveMmaINS1_34MainloopSm90TmaGmmaWarpSpecializedILi4ENS5_IJNS4_1CILi2EEESB_NSA_ILi1EEEEEENS1_35KernelTmaWarpSpecializedCooperativeEEENS5_IJNSA_ILi128EEESG_NSA_ILi64EEEEEENS_6half_tENS5_IJSC_llEEESJ_SK_NS4_8TiledMMAINS4_8MMA_AtomIJNS4_4SM904GMMA26MMA_64x128x16_F32F16F16_SSILNSO_5MajorE1ELSQ_1ELNSO_7ScaleInE1ELSR_1EEEEEENS4_6LayoutINS5_IJSB_SC_SC_EEENS5_IJSC_NSA_ILi0EEESW_EEEEENS5_IJNS4_10UnderscoreESZ_SZ_EEEEENS4_23SM90_TMA_LOAD_MULTICASTENS4_14ComposedLayoutINS4_7SwizzleILi3ELi4ELi3EEENS4_18smem_ptr_flag_bitsILi16EEENSU_INS5_IJSH_NSA_ILi8EEEEEENS5_IJSC_SH_EEEEEEEvNS4_8identityES12_S1C_vS1D_EENS_8epilogue10collective6detail29Sm90TmaWarpSpecializedAdapterINS1G_15DefaultEpilogueISJ_NS5_IJlSC_lEEES1K_NS1F_6thread17LinearCombinationISJ_Li1EffLNS1L_9ScaleType4KindE0ELNS_15FloatRoundStyleE2ESJ_EENS1_15EpilogueDefaultEEEEEvvEEEEvNT_6ParamsE --------------------------
	.section	.text._ZN7cutlass13device_kernelINS_4gemm6kernel13GemmUniversalIN4cute5tupleIJiiiiEEENS1_10collective13CollectiveMmaINS1_34MainloopSm90TmaGmmaWarpSpecializedILi4ENS5_IJNS4_1CILi2EEESB_NSA_ILi1EEEEEENS1_35KernelTmaWarpSpecializedCooperativeEEENS5_IJNSA_ILi128EEESG_NSA_ILi64EEEEEENS_6half_tENS5_IJSC_llEEESJ_SK_NS4_8TiledMMAINS4_8MMA_AtomIJNS4_4SM904GMMA26MMA_64x128x16_F32F16F16_SSILNSO_5MajorE1ELSQ_1ELNSO_7ScaleInE1ELSR_1EEEEEENS4_6LayoutINS5_IJSB_SC_SC_EEENS5_IJSC_NSA_ILi0EEESW_EEEEENS5_IJNS4_10UnderscoreESZ_SZ_EEEEENS4_23SM90_TMA_LOAD_MULTICASTENS4_14ComposedLayoutINS4_7SwizzleILi3ELi4ELi3EEENS4_18smem_ptr_flag_bitsILi16EEENSU_INS5_IJSH_NSA_ILi8EEEEEENS5_IJSC_SH_EEEEEEEvNS4_8identityES12_S1C_vS1D_EENS_8epilogue10collective6detail29Sm90TmaWarpSpecializedAdapterINS1G_15DefaultEpilogueISJ_NS5_IJlSC_lEEES1K_NS1F_6thread17LinearCombinationISJ_Li1EffLNS1L_9ScaleType4KindE0ELNS_15FloatRoundStyleE2ESJ_EENS1_15EpilogueDefaultEEEEEvvEEEEvNT_6ParamsE,"ax",@progbits
	.align	128
.text._ZN7cutlass13device_kernelINS_4gemm6kernel13GemmUniversalIN4cute5tupleIJiiiiEEENS1_10collective13CollectiveMmaINS1_34MainloopSm90TmaGmmaWarpSpecializedILi4ENS5_IJNS4_1CILi2EEESB_NSA_ILi1EEEEEENS1_35KernelTmaWarpSpecializedCooperativeEEENS5_IJNSA_ILi128EEESG_NSA_ILi64EEEEEENS_6half_tENS5_IJSC_llEEESJ_SK_NS4_8TiledMMAINS4_8MMA_AtomIJNS4_4SM904GMMA26MMA_64x128x16_F32F16F16_SSILNSO_5MajorE1ELSQ_1ELNSO_7ScaleInE1ELSR_1EEEEEENS4_6LayoutINS5_IJSB_SC_SC_EEENS5_IJSC_NSA_ILi0EEESW_EEEEENS5_IJNS4_10UnderscoreESZ_SZ_EEEEENS4_23SM90_TMA_LOAD_MULTICASTENS4_14ComposedLayoutINS4_7SwizzleILi3ELi4ELi3EEENS4_18smem_ptr_flag_bitsILi16EEENSU_INS5_IJSH_NSA_ILi8EEEEEENS5_IJSC_SH_EEEEEEEvNS4_8identityES12_S1C_vS1D_EENS_8epilogue10collective6detail29Sm90TmaWarpSpecializedAdapterINS1G_15DefaultEpilogueISJ_NS5_IJlSC_lEEES1K_NS1F_6thread17LinearCombinationISJ_Li1EffLNS1L_9ScaleType4KindE0ELNS_15FloatRoundStyleE2ESJ_EENS1_15EpilogueDefaultEEEEEvvEEEEvNT_6ParamsE:
        .type           _ZN7cutlass13device_kernelINS_4gemm6kernel13GemmUniversalIN4cute5tupleIJiiiiEEENS1_10collective13CollectiveMmaINS1_34MainloopSm90TmaGmmaWarpSpecializedILi4ENS5_IJNS4_1CILi2EEESB_NSA_ILi1EEEEEENS1_35KernelTmaWarpSpecializedCooperativeEEENS5_IJNSA_ILi128EEESG_NSA_ILi64EEEEEENS_6half_tENS5_IJSC_llEEESJ_SK_NS4_8TiledMMAINS4_8MMA_AtomIJNS4_4SM904GMMA26MMA_64x128x16_F32F16F16_SSILNSO_5MajorE1ELSQ_1ELNSO_7ScaleInE1ELSR_1EEEEEENS4_6LayoutINS5_IJSB_SC_SC_EEENS5_IJSC_NSA_ILi0EEESW_EEEEENS5_IJNS4_10UnderscoreESZ_SZ_EEEEENS4_23SM90_TMA_LOAD_MULTICASTENS4_14ComposedLayoutINS4_7SwizzleILi3ELi4ELi3EEENS4_18smem_ptr_flag_bitsILi16EEENSU_INS5_IJSH_NSA_ILi8EEEEEENS5_IJSC_SH_EEEEEEEvNS4_8identityES12_S1C_vS1D_EENS_8epilogue10collective6detail29Sm90TmaWarpSpecializedAdapterINS1G_15DefaultEpilogueISJ_NS5_IJlSC_lEEES1K_NS1F_6thread17LinearCombinationISJ_Li1EffLNS1L_9ScaleType4KindE0ELNS_15FloatRoundStyleE2ESJ_EENS1_15EpilogueDefaultEEEEEvvEEEEvNT_6ParamsE,@function
        .size           _ZN7cutlass13device_kernelINS_4gemm6kernel13GemmUniversalIN4cute5tupleIJiiiiEEENS1_10collective13CollectiveMmaINS1_34MainloopSm90TmaGmmaWarpSpecializedILi4ENS5_IJNS4_1CILi2EEESB_NSA_ILi1EEEEEENS1_35KernelTmaWarpSpecializedCooperativeEEENS5_IJNSA_ILi128EEESG_NSA_ILi64EEEEEENS_6half_tENS5_IJSC_llEEESJ_SK_NS4_8TiledMMAINS4_8MMA_AtomIJNS4_4SM904GMMA26MMA_64x128x16_F32F16F16_SSILNSO_5MajorE1ELSQ_1ELNSO_7ScaleInE1ELSR_1EEEEEENS4_6LayoutINS5_IJSB_SC_SC_EEENS5_IJSC_NSA_ILi0EEESW_EEEEENS5_IJNS4_10UnderscoreESZ_SZ_EEEEENS4_23SM90_TMA_LOAD_MULTICASTENS4_14ComposedLayoutINS4_7SwizzleILi3ELi4ELi3EEENS4_18smem_ptr_flag_bitsILi16EEENSU_INS5_IJSH_NSA_ILi8EEEEEENS5_IJSC_SH_EEEEEEEvNS4_8identityES12_S1C_vS1D_EENS_8epilogue10collective6detail29Sm90TmaWarpSpecializedAdapterINS1G_15DefaultEpilogueISJ_NS5_IJlSC_lEEES1K_NS1F_6thread17LinearCombinationISJ_Li1EffLNS1L_9ScaleType4KindE0ELNS_15FloatRoundStyleE2ESJ_EENS1_15EpilogueDefaultEEEEEvvEEEEvNT_6ParamsE,(.L_x_197 - _ZN7cutlass13device_kernelINS_4gemm6kernel13GemmUniversalIN4cute5tupleIJiiiiEEENS1_10collective13CollectiveMmaINS1_34MainloopSm90TmaGmmaWarpSpecializedILi4ENS5_IJNS4_1CILi2EEESB_NSA_ILi1EEEEEENS1_35KernelTmaWarpSpecializedCooperativeEEENS5_IJNSA_ILi128EEESG_NSA_ILi64EEEEEENS_6half_tENS5_IJSC_llEEESJ_SK_NS4_8TiledMMAINS4_8MMA_AtomIJNS4_4SM904GMMA26MMA_64x128x16_F32F16F16_SSILNSO_5MajorE1ELSQ_1ELNSO_7ScaleInE1ELSR_1EEEEEENS4_6LayoutINS5_IJSB_SC_SC_EEENS5_IJSC_NSA_ILi0EEESW_EEEEENS5_IJNS4_10UnderscoreESZ_SZ_EEEEENS4_23SM90_TMA_LOAD_MULTICASTENS4_14ComposedLayoutINS4_7SwizzleILi3ELi4ELi3EEENS4_18smem_ptr_flag_bitsILi16EEENSU_INS5_IJSH_NSA_ILi8EEEEEENS5_IJSC_SH_EEEEEEEvNS4_8identityES12_S1C_vS1D_EENS_8epilogue10collective6detail29Sm90TmaWarpSpecializedAdapterINS1G_15DefaultEpilogueISJ_NS5_IJlSC_lEEES1K_NS1F_6thread17LinearCombinationISJ_Li1EffLNS1L_9ScaleType4KindE0ELNS_15FloatRoundStyleE2ESJ_EENS1_15EpilogueDefaultEEEEEvvEEEEvNT_6ParamsE)
        .other          _ZN7cutlass13device_kernelINS_4gemm6kernel13GemmUniversalIN4cute5tupleIJiiiiEEENS1_10collective13CollectiveMmaINS1_34MainloopSm90TmaGmmaWarpSpecializedILi4ENS5_IJNS4_1CILi2EEESB_NSA_ILi1EEEEEENS1_35KernelTmaWarpSpecializedCooperativeEEENS5_IJNSA_ILi128EEESG_NSA_ILi64EEEEEENS_6half_tENS5_IJSC_llEEESJ_SK_NS4_8TiledMMAINS4_8MMA_AtomIJNS4_4SM904GMMA26MMA_64x128x16_F32F16F16_SSILNSO_5MajorE1ELSQ_1ELNSO_7ScaleInE1ELSR_1EEEEEENS4_6LayoutINS5_IJSB_SC_SC_EEENS5_IJSC_NSA_ILi0EEESW_EEEEENS5_IJNS4_10UnderscoreESZ_SZ_EEEEENS4_23SM90_TMA_LOAD_MULTICASTENS4_14ComposedLayoutINS4_7SwizzleILi3ELi4ELi3EEENS4_18smem_ptr_flag_bitsILi16EEENSU_INS5_IJSH_NSA_ILi8EEEEEENS5_IJSC_SH_EEEEEEEvNS4_8identityES12_S1C_vS1D_EENS_8epilogue10collective6detail29Sm90TmaWarpSpecializedAdapterINS1G_15DefaultEpilogueISJ_NS5_IJlSC_lEEES1K_NS1F_6thread17LinearCombinationISJ_Li1EffLNS1L_9ScaleType4KindE0ELNS_15FloatRoundStyleE2ESJ_EENS1_15EpilogueDefaultEEEEEvvEEEEvNT_6ParamsE,@"STO_CUDA_ENTRY STV_DEFAULT"
_ZN7cutlass13device_kernelINS_4gemm6kernel13GemmUniversalIN4cute5tupleIJiiiiEEENS1_10collective13CollectiveMmaINS1_34MainloopSm90TmaGmmaWarpSpecializedILi4ENS5_IJNS4_1CILi2EEESB_NSA_ILi1EEEEEENS1_35KernelTmaWarpSpecializedCooperativeEEENS5_IJNSA_ILi128EEESG_NSA_ILi64EEEEEENS_6half_tENS5_IJSC_llEEESJ_SK_NS4_8TiledMMAINS4_8MMA_AtomIJNS4_4SM904GMMA26MMA_64x128x16_F32F16F16_SSILNSO_5MajorE1ELSQ_1ELNSO_7ScaleInE1ELSR_1EEEEEENS4_6LayoutINS5_IJSB_SC_SC_EEENS5_IJSC_NSA_ILi0EEESW_EEEEENS5_IJNS4_10UnderscoreESZ_SZ_EEEEENS4_23SM90_TMA_LOAD_MULTICASTENS4_14ComposedLayoutINS4_7SwizzleILi3ELi4ELi3EEENS4_18smem_ptr_flag_bitsILi16EEENSU_INS5_IJSH_NSA_ILi8EEEEEENS5_IJSC_SH_EEEEEEEvNS4_8identityES12_S1C_vS1D_EENS_8epilogue10collective6detail29Sm90TmaWarpSpecializedAdapterINS1G_15DefaultEpilogueISJ_NS5_IJlSC_lEEES1K_NS1F_6thread17LinearCombinationISJ_Li1EffLNS1L_9ScaleType4KindE0ELNS_15FloatRoundStyleE2ESJ_EENS1_15EpilogueDefaultEEEEEvvEEEEvNT_6ParamsE:
[----:B------:R-:W0:Y:S01]  /*0000*/  LDC R1, c[0x0][0x28] ;  /* 0x00000a00ff017b82 */ /* 0x000e220000000800 */
[----:B------:R-:W1:Y:S01]  /*0010*/  S2R R95, SR_TID.X ;  /* 0x00000000005f7919 */ /* 0x000e620000002100 */
[----:B------:R-:W-:Y:S01]  /*0020*/  ELECT P0, URZ, PT ;  /* 0x00000000003f782f */ /* 0x000fe20003800000 */
[----:B------:R-:W-:Y:S01]  /*0030*/  BSSY B0, `(.L_x_0) ;  /* 0x000000f000007945 */ /* 0x000fe20003800000 */
[--C-:B-1----:R-:W-:Y:S02]  /*0040*/  SHF.R.U32.HI R0, RZ, 0x5, R95.reuse ;  /* 0x00000005ff007819 */ /* 0x102fe4000001165f */
[----:B------:R-:W-:-:S03]  /*0050*/  SHF.R.U32.HI R6, RZ, 0x7, R95 ;  /* 0x00000007ff067819 */ /* 0x000fc6000001165f */
[----:B------:R-:W1:Y:S04]  /*0060*/  SHFL.IDX PT, R2, R0, RZ, 0x1f ;  /* 0x00001fff00027589 */ /* 0x000e6800000e0000 */
[----:B------:R2:W3:Y:S01]  /*0070*/  SHFL.IDX PT, R5, R6, RZ, 0x1f ;  /* 0x00001fff06057589 */ /* 0x0004e200000e0000 */
[----:B-1----:R-:W-:-:S13]  /*0080*/  ISETP.NE.OR P0, PT, R2, RZ, !P0 ;  /* 0x000000ff0200720c */ /* 0x002fda0004705670 */
[----:B0-23--:R-:W-:Y:S05]  /*0090*/  @P0 BRA `(.L_x_1) ;  /* 0x0000000000200947 */ /* 0x00dfea0003800000 */
[----:B------:R-:W-:Y:S02]  /*00a0*/  ULDC.64 UR4, c[0x0][0x198] ;  /* 0x0000660000047ab9 */ /* 0x000fe40000000a00 */
[----:B------:R-:W-:Y:S02]  /*00b0*/  UIADD3 UR6, UP0, UR4, 0xf0, URZ ;  /* 0x000000f004067890 */ /* 0x000fe4000ff1e03f */
[----:B------:R-:W-:Y:S02]  /*00c0*/  UIADD3 UR4, UP1, UR4, 0x1f0, URZ ;  /* 0x000001f004047890 */ /* 0x000fe4000ff3e03f */
[----:B------:R-:W-:Y:S02]  /*00d0*/  UIADD3.X UR7, URZ, UR5, URZ, UP0, !UPT ;  /* 0x000000053f077290 */ /* 0x000fe400087fe43f */
[----:B------:R-:W-:-:S07]  /*00e0*/  UIADD3.X UR5, URZ, UR5, URZ, UP1, !UPT ;  /* 0x000000053f057290 */ /* 0x000fce0008ffe43f */
[----:B------:R0:W-:Y:S02]  /*00f0*/  UTMACCTL.PF [UR6] ;  /* 0x00000000060079b9 */ /* 0x0001e40008040000 */
[----:B------:R0:W-:Y:S02]  /*0100*/  UTMACCTL.PF [UR4] ;  /* 0x00000000040079b9 */ /* 0x0001e40008040000 */
[----:B0-----:R-:W-:Y:S01]  /*0110*/  NOP ;  /* 0x0000000000007918 */ /* 0x001fe20000000000 */
.L_x_1:
[----:B------:R-:W-:Y:S05]  /*0120*/  BSYNC B0 ;  /* 0x0000000000007941 */ /* 0x000fea0003800000 */
.L_x_0:
[----:B------:R-:W0:Y:S02]  /*0130*/  SHFL.IDX PT, R3, R0, RZ, 0x1f ;  /* 0x00001fff00037589 */ /* 0x000e2400000e0000 */
[----:B0-----:R-:W-:-:S13]  /*0140*/  ISETP.NE.AND P0, PT, R3, RZ, PT ;  /* 0x000000ff0300720c */ /* 0x001fda0003f05270 */
[----:B------:R-:W-:Y:S05]  /*0150*/  @P0 BRA `(.L_x_2) ;  /* 0x0000000000580947 */ /* 0x000fea0003800000 */
[----:B------:R-:W0:Y:S01]  /*0160*/  S2UR UR8, SR_CgaCtaId ;  /* 0x00000000000879c3 */ /* 0x000e220000008800 */
[----:B------:R-:W-:Y:S01]  /*0170*/  UMOV UR4, 0x400 ;  /* 0x0000040000047882 */ /* 0x000fe20000000000 */
[----:B------:R-:W-:Y:S01]  /*0180*/  UMOV UR5, 0x1 ;  /* 0x0000000100057882 */ /* 0x000fe20000000000 */
[----:B------:R-:W-:Y:S01]  /*0190*/  UMOV UR6, 0x6 ;  /* 0x0000000600067882 */ /* 0x000fe20000000000 */
[----:B------:R-:W-:Y:S01]  /*01a0*/  ELECT P0, URZ, PT ;  /* 0x00000000003f782f */ /* 0x000fe20003800000 */
[----:B------:R-:W-:-:S04]  /*01b0*/  UIADD3 UR6, -UR6, 0x100000, URZ ;  /* 0x0010000006067890 */ /* 0x000fc8000fffe13f */
[----:B------:R-:W-:Y:S02]  /*01c0*/  USHF.L.U32 UR7, UR6, 0xb, URZ ;  /* 0x0000000b06077899 */ /* 0x000fe4000800063f */
[----:B------:R-:W-:Y:S02]  /*01d0*/  USHF.L.U32 UR6, UR6, 0x1, URZ ;  /* 0x0000000106067899 */ /* 0x000fe4000800063f */
[----:B0-----:R-:W-:Y:S02]  /*01e0*/  ULEA UR8, UR8, UR4, 0x18 ;  /* 0x0000000408087291 */ /* 0x001fe4000f8ec03f */
[----:B------:R-:W-:-:S04]  /*01f0*/  UIADD3 UR4, -UR5, 0x100000, URZ ;  /* 0x0010000005047890 */ /* 0x000fc8000fffe13f */
[----:B------:R-:W-:Y:S02]  /*0200*/  USHF.L.U32 UR5, UR4, 0xb, URZ ;  /* 0x0000000b04057899 */ /* 0x000fe4000800063f */
[----:B------:R-:W-:Y:S01]  /*0210*/  USHF.L.U32 UR4, UR4, 0x1, URZ ;  /* 0x0000000104047899 */ /* 0x000fe2000800063f */
[----:B------:R-:W0:Y:S11]  /*0220*/  FENCE.VIEW.ASYNC.S ;  /* 0x00000000000073c6 */ /* 0x000e360000000000 */
[----:B0-----:R0:W1:Y:S01]  /*0230*/  SYNCS.EXCH.64 URZ, [UR8], UR4 ;  /* 0x00000004083f75b2 */ /* 0x0010620008000100 */
[----:B------:R0:W2:Y:S01]  /*0240*/  SYNCS.EXCH.64 URZ, [UR8+0x20], UR6 ;  /* 0x00002006083f75b2 */ /* 0x0000a20008000100 */
[----:B------:R0:W3:Y:S01]  /*0250*/  SYNCS.EXCH.64 URZ, [UR8+0x8], UR4 ;  /* 0x00000804083f75b2 */ /* 0x0000e20008000100 */
[----:B------:R0:W4:Y:S01]  /*0260*/  SYNCS.EXCH.64 URZ, [UR8+0x28], UR6 ;  /* 0x00002806083f75b2 */ /* 0x0001220008000100 */
[----:B------:R0:W0:Y:S01]  /*0270*/  SYNCS.EXCH.64 URZ, [UR8+0x10], UR4 ;  /* 0x00001004083f75b2 */ /* 0x0000220008000100 */
[----:B------:R0:W0:Y:S01]  /*0280*/  SYNCS.EXCH.64 URZ, [UR8+0x30], UR6 ;  /* 0x00003006083f75b2 */ /* 0x0000220008000100 */
[----:B------:R0:W0:Y:S01]  /*0290*/  SYNCS.EXCH.64 URZ, [UR8+0x18], UR4 ;  /* 0x00001804083f75b2 */ /* 0x0000220008000100 */
[----:B------:R0:W0:Y:S01]  /*02a0*/  SYNCS.EXCH.64 URZ, [UR8+0x38], UR6 ;  /* 0x00003806083f75b2 */ /* 0x0000220008000100 */
[----:B------:R-:W-:Y:S01]  /*02b0*/  NOP ;  /* 0x0000000000007918 */ /* 0x000fe20000000000 */
.L_x_2:
[----:B------:R-:W-:Y:S01]  /*02c0*/  SHF.R.S32.HI R4, RZ, 0x1f, R95 ;  /* 0x0000001fff047819 */ /* 0x000fe2000001145f */
[----:B------:R-:W5:Y:S01]  /*02d0*/  SHFL.IDX PT, R0, R0, RZ, 0x1f ;  /* 0x00001fff00007589 */ /* 0x000f6200000e0000 */
[----:B0-----:R-:W0:Y:S01]  /*02e0*/  S2UR UR8, SR_CTAID.X ;  /* 0x00000000000879c3 */ /* 0x001e220000002500 */
[----:B------:R-:W-:Y:S02]  /*02f0*/  ELECT P0, URZ, PT ;  /* 0x00000000003f782f */ /* 0x000fe40003800000 */
[----:B------:R-:W-:Y:S01]  /*0300*/  LEA.HI R4, R4, R95, RZ, 0x7 ;  /* 0x0000005f04047211 */ /* 0x000fe200078f38ff */
[----:B------:R-:W-:Y:S01]  /*0310*/  ULDC UR4, c[0x0][0x150] ;  /* 0x0000540000047ab9 */ /* 0x000fe20000000800 */
[----:B------:R-:W-:Y:S01]  /*0320*/  SHF.R.S32.HI R10, RZ, 0x1f, R3 ;  /* 0x0000001fff0a7819 */ /* 0x000fe20000011403 */
[----:B------:R-:W-:Y:S01]  /*0330*/  NOP ;  /* 0x0000000000007918 */ /* 0x000fe20000000000 */
[----:B------:R-:W-:Y:S01]  /*0340*/  LOP3.LUT R4, R4, 0xffffff80, RZ, 0xc0, !PT ;  /* 0xffffff8004047812 */ /* 0x000fe200078ec0ff */
[----:B------:R-:W-:Y:S01]  /*0350*/  NOP ;  /* 0x0000000000007918 */ /* 0x000fe20000000000 */
[----:B------:R-:W-:Y:S01]  /*0360*/  LEA.HI R10, R10, R3, RZ, 0x2 ;  /* 0x000000030a0a7211 */ /* 0x000fe200078f10ff */
[----:B------:R-:W1:Y:S01]  /*0370*/  LDC R12, c[0x0][0x144] ;  /* 0x00005100ff0c7b82 */ /* 0x000e620000000800 */
[----:B------:R-:W-:Y:S01]  /*0380*/  IMAD.MOV.U32 R22, RZ, RZ, 0x1 ;  /* 0x00000001ff167424 */ /* 0x000fe200078e00ff */
[----:B------:R-:W-:Y:S01]  /*0390*/  ISETP.NE.AND P3, PT, R5, RZ, PT ;  /* 0x000000ff0500720c */ /* 0x000fe20003f65270 */
[----:B------:R-:W-:Y:S01]  /*03a0*/  IMAD.IADD R8, R95, 0x1, -R4 ;  /* 0x000000015f087824 */ /* 0x000fe200078e0a04 */
[----:B------:R-:W-:Y:S01]  /*03b0*/  LOP3.LUT R10, R10, 0x3ffffffc, RZ, 0xc0, !PT ;  /* 0x3ffffffc0a0a7812 */ /* 0x000fe200078ec0ff */
[----:B------:R-:W2:Y:S03]  /*03c0*/  S2R R4, SR_CTAID.Y ;  /* 0x0000000000047919 */ /* 0x000ea60000002600 */
[----:B------:R-:W-:Y:S01]  /*03d0*/  SHF.R.S32.HI R7, RZ, 0x1f, R8 ;  /* 0x0000001fff077819 */ /* 0x000fe20000011408 */
[----:B------:R-:W-:Y:S01]  /*03e0*/  IMAD.IADD R10, R3, 0x1, -R10 ;  /* 0x00000001030a7824 */ /* 0x000fe200078e0a0a */
[----:B------:R-:W3:Y:S02]  /*03f0*/  LDC R14, c[0x0][0x140] ;  /* 0x00005000ff0e7b82 */ /* 0x000ee40000000800 */
[----:B------:R-:W-:-:S02]  /*0400*/  LEA.HI R7, R7, R8, RZ, 0x3 ;  /* 0x0000000807077211 */ /* 0x000fc400078f18ff */
[----:B-----5:R-:W-:Y:S02]  /*0410*/  ISETP.NE.OR P0, PT, R0, RZ, !P0 ;  /* 0x000000ff0000720c */ /* 0x020fe40004705670 */
[--C-:B------:R-:W-:Y:S02]  /*0420*/  SHF.R.S32.HI R0, RZ, 0x3, R7.reuse ;  /* 0x00000003ff007819 */ /* 0x100fe40000011407 */
[----:B------:R-:W-:Y:S02]  /*0430*/  SHF.R.S32.HI R7, RZ, 0x1f, R7 ;  /* 0x0000001fff077819 */ /* 0x000fe40000011407 */
[----:B0-----:R-:W-:Y:S02]  /*0440*/  I2FP.F32.U32 R9, UR8 ;  /* 0x0000000800097c45 */ /* 0x001fe40008201000 */
[----:B------:R-:W-:-:S03]  /*0450*/  LEA.HI R7, R7, R0, RZ, 0x2 ;  /* 0x0000000007077211 */ /* 0x000fc600078f10ff */
[----:B------:R-:W-:Y:S01]  /*0460*/  FMUL R9, R9, UR4 ;  /* 0x0000000409097c20 */ /* 0x000fe20008400000 */
[----:B------:R-:W-:Y:S01]  /*0470*/  LOP3.LUT R7, R7, 0xfffffffc, RZ, 0xc0, !PT ;  /* 0xfffffffc07077812 */ /* 0x000fe200078ec0ff */
[----:B------:R-:W-:Y:S01]  /*0480*/  VOTEU.ALL UP0, P0 ;  /* 0x00000000003f7886 */ /* 0x000fe20000000000 */
[----:B------:R-:W-:Y:S01]  /*0490*/  ULDC UR4, c[0x0][0x154] ;  /* 0x0000550000047ab9 */ /* 0x000fe20000000800 */
[----:B------:R-:W-:Y:S02]  /*04a0*/  VOTEU.ALL UP1, P0 ;  /* 0x00000000003f7886 */ /* 0x000fe40000020000 */
[----:B------:R-:W0:Y:S01]  /*04b0*/  F2I.U32.TRUNC.NTZ R9, R9 ;  /* 0x0000000900097305 */ /* 0x000e22000020f000 */
[----:B------:R-:W-:Y:S01]  /*04c0*/  IMAD.IADD R7, R0, 0x1, -R7 ;  /* 0x0000000100077824 */ /* 0x000fe200078e0a07 */
[----:B------:R-:W5:Y:S01]  /*04d0*/  @!UP0 S2UR UR7, SR_CgaCtaId ;  /* 0x00000000000789c3 */ /* 0x000f620000008800 */
[----:B------:R-:W-:Y:S01]  /*04e0*/  @!UP0 UMOV UR6, 0x400 ;  /* 0x0000040000068882 */ /* 0x000fe20000000000 */
[----:B---3--:R-:W-:Y:S01]  /*04f0*/  ISETP.EQ.U32.AND P2, PT, R14, 0x1, PT ;  /* 0x000000010e00780c */ /* 0x008fe20003f42070 */
[----:B------:R-:W-:Y:S01]  /*0500*/  IMAD R10, R10, 0x4, R7 ;  /* 0x000000040a0a7824 */ /* 0x000fe200078e0207 */
[----:B--2---:R-:W-:-:S03]  /*0510*/  I2FP.F32.U32 R3, R4 ;  /* 0x0000000400037245 */ /* 0x004fc60000201000 */
[C---:B------:R-:W-:Y:S01]  /*0520*/  IMAD.SHL.U32 R19, R10.reuse, 0x4, RZ ;  /* 0x000000040a137824 */ /* 0x040fe200078e00ff */
[----:B------:R-:W-:Y:S01]  /*0530*/  LEA.HI R0, R10, R10, RZ, 0x1 ;  /* 0x0000000a0a007211 */ /* 0x000fe200078f08ff */
[----:B------:R-:W-:Y:S01]  /*0540*/  FMUL R13, R3, UR4 ;  /* 0x00000004030d7c20 */ /* 0x000fe20008400000 */
[----:B------:R-:W2:Y:S01]  /*0550*/  LDC R7, c[0x0][0x148] ;  /* 0x00005200ff077b82 */ /* 0x000ea20000000800 */
[----:B------:R-:W-:Y:S01]  /*0560*/  UMOV UR4, 0x20 ;  /* 0x0000002000047882 */ /* 0x000fe20000000000 */
[----:B------:R-:W-:Y:S01]  /*0570*/  LOP3.LUT R11, R0, 0xfffffffe, RZ, 0xc0, !PT ;  /* 0xfffffffe000b7812 */ /* 0x000fe200078ec0ff */
[----:B0-----:R-:W-:Y:S01]  /*0580*/  IMAD.MOV R15, RZ, RZ, -R9 ;  /* 0x000000ffff0f7224 */ /* 0x001fe200078e0a09 */
[----:B------:R-:W-:Y:S01]  /*0590*/  SHF.R.S32.HI R9, RZ, 0x1f, R2 ;  /* 0x0000001fff097819 */ /* 0x000fe20000011402 */
[----:B------:R-:W0:Y:S01]  /*05a0*/  F2I.U32.TRUNC.NTZ R13, R13 ;  /* 0x0000000d000d7305 */ /* 0x000e22000020f000 */
[----:B------:R-:W-:Y:S01]  /*05b0*/  LOP3.LUT R19, R10, 0xc, R19, 0x78, !PT ;  /* 0x0000000c0a137812 */ /* 0x000fe200078e7813 */
[----:B-1----:R-:W-:Y:S01]  /*05c0*/  IMAD R3, R12, R15, UR8 ;  /* 0x000000080c037e24 */ /* 0x002fe2000f8e020f */
[----:B------:R-:W-:Y:S01]  /*05d0*/  LEA.HI R9, R9, R2, RZ, 0x2 ;  /* 0x0000000209097211 */ /* 0x000fe200078f10ff */
[----:B------:R-:W-:Y:S01]  /*05e0*/  IMAD.IADD R0, R10, 0x1, -R11 ;  /* 0x000000010a007824 */ /* 0x000fe200078e0a0b */
[----:B------:R-:W-:-:S04]  /*05f0*/  @!UP0 UIADD3 UR4, -UR4, 0x100000, URZ ;  /* 0x0010000004048890 */ /* 0x000fc8000fffe13f */
[----:B------:R-:W-:Y:S02]  /*0600*/  @!UP0 USHF.L.U32 UR5, UR4, 0xb, URZ ;  /* 0x0000000b04058899 */ /* 0x000fe4000800063f */
[----:B------:R-:W-:Y:S01]  /*0610*/  @!UP0 USHF.L.U32 UR4, UR4, 0x1, URZ ;  /* 0x0000000104048899 */ /* 0x000fe2000800063f */
[----:B------:R-:W-:Y:S01]  /*0620*/  VIADD R10, R5, 0xffffffff ;  /* 0xffffffff050a7836 */ /* 0x000fe20000000000 */
[----:B------:R-:W-:Y:S02]  /*0630*/  LOP3.LUT R9, R9, 0xfffffffc, RZ, 0xc0, !PT ;  /* 0xfffffffc09097812 */ /* 0x000fe400078ec0ff */
[----:B------:R-:W-:Y:S01]  /*0640*/  ISETP.NE.AND P4, PT, R0, R3, PT ;  /* 0x000000030000720c */ /* 0x000fe20003f85270 */
[----:B-----5:R-:W-:Y:S01]  /*0650*/  @!UP0 ULEA UR6, UR7, UR6, 0x18 ;  /* 0x0000000607068291 */ /* 0x020fe2000f8ec03f */
[----:B------:R-:W-:Y:S01]  /*0660*/  ISETP.GE.U32.AND P6, PT, R10, 0x2, PT ;  /* 0x000000020a00780c */ /* 0x000fe20003fc6070 */
[----:B------:R-:W-:Y:S01]  /*0670*/  IMAD.IADD R0, R2, 0x1, -R9 ;  /* 0x0000000102007824 */ /* 0x000fe200078e0a09 */
[----:B------:R-:W-:Y:S01]  /*0680*/  VOTEU.ALL UP0, P0 ;  /* 0x00000000003f7886 */ /* 0x000fe20000000000 */
[----:B------:R-:W-:Y:S01]  /*0690*/  LOP3.LUT P0, RZ, R8, 0x7, RZ, 0xc0, !PT ;  /* 0x0000000708ff7812 */ /* 0x000fe2000780c0ff */
[----:B0-----:R-:W-:Y:S01]  /*06a0*/  IMAD.MOV R20, RZ, RZ, -R13 ;  /* 0x000000ffff147224 */ /* 0x001fe200078e0a0d */
[----:B------:R-:W-:-:S02]  /*06b0*/  LOP3.LUT R11, R95, 0x7f, RZ, 0xc0, !PT ;  /* 0x0000007f5f0b7812 */ /* 0x000fc400078ec0ff */
[C---:B------:R-:W-:Y:S01]  /*06c0*/  ISETP.NE.AND P1, PT, R0.reuse, 0x3, PT ;  /* 0x000000030000780c */ /* 0x040fe20003f25270 */
[----:B--2---:R-:W-:Y:S01]  /*06d0*/  IMAD R9, R7, R20, R4 ;  /* 0x0000001407097224 */ /* 0x004fe200078e0204 */
[C---:B------:R-:W-:Y:S02]  /*06e0*/  ISETP.LT.U32.AND P0, PT, R19.reuse, 0x4, !P0 ;  /* 0x000000041300780c */ /* 0x040fe40004701070 */
[----:B------:R-:W-:Y:S01]  /*06f0*/  @P4 LEA.HI R2, R19, R19, RZ, 0x1 ;  /* 0x0000001313024211 */ /* 0x000fe200078f08ff */
[----:B------:R-:W0:Y:S02]  /*0700*/  FENCE.VIEW.ASYNC.S ;  /* 0x00000000000073c6 */ /* 0x000e240000000000 */
[----:B0-----:R0:W1:Y:S01]  /*0710*/  @!UP0 SYNCS.EXCH.64 URZ, [UR6+0x50], UR4 ;  /* 0x00005004063f85b2 */ /* 0x0010620008000100 */
[----:B------:R-:W-:Y:S02]  /*0720*/  ISETP.EQ.OR P1, PT, R0, RZ, !P1 ;  /* 0x000000ff0000720c */ /* 0x000fe40004f22670 */
[----:B------:R-:W-:-:S02]  /*0730*/  @P4 SHF.R.S32.HI R2, RZ, 0x1, R2 ;  /* 0x00000001ff024819 */ /* 0x000fc40000011402 */
[----:B------:R-:W-:Y:S02]  /*0740*/  ISETP.EQ.AND P1, PT, R5, RZ, P1 ;  /* 0x000000ff0500720c */ /* 0x000fe40000f22270 */
[----:B------:R-:W-:Y:S02]  /*0750*/  @P4 ISETP.NE.AND P5, PT, R2, R9, PT ;  /* 0x000000090200420c */ /* 0x000fe40003fa5270 */
[----:B------:R-:W-:Y:S02]  /*0760*/  SEL R9, RZ, 0x1, !P0 ;  /* 0x00000001ff097807 */ /* 0x000fe40004000000 */
[----:B------:R-:W-:Y:S02]  /*0770*/  @P4 SEL R22, RZ, 0x1, P5 ;  /* 0x00000001ff164807 */ /* 0x000fe40002800000 */
[----:B------:R-:W-:Y:S02]  /*0780*/  SEL R18, RZ, 0x1, !P1 ;  /* 0x00000001ff127807 */ /* 0x000fe40004800000 */
[----:B------:R-:W-:Y:S01]  /*0790*/  LOP3.LUT R22, R22, R9, RZ, 0xc0, !PT ;  /* 0x0000000916167212 */ /* 0x000fe200078ec0ff */
[----:B------:R0:W2:Y:S01]  /*07a0*/  @!UP1 SYNCS.EXCH.64 URZ, [UR6+0x58], UR4 ;  /* 0x00005804063f95b2 */ /* 0x0000a20008000100 */
[----:B------:R-:W-:Y:S01]  /*07b0*/  SEL R18, R18, 0x2, P6 ;  /* 0x0000000212127807 */ /* 0x000fe20003000000 */
[----:B------:R-:W-:Y:S01]  /*07c0*/  NOP ;  /* 0x0000000000007918 */ /* 0x000fe20000000000 */
[----:B------:R-:W-:Y:S05]  /*07d0*/  @!P2 BRA `(.L_x_3) ;  /* 0x000000000008a947 */ /* 0x000fea0003800000 */
[----:B-12-4-:R-:W-:Y:S01]  /*07e0*/  UCGABAR_ARV ;  /* 0x00000000000079c7 */ /* 0x016fe20008000000 */
[----:B------:R-:W-:Y:S05]  /*07f0*/  BRA `(.L_x_4) ;  /* 0x0000000000047947 */ /* 0x000fea0003800000 */
.L_x_3:
[----:B-12-4-:R-:W-:Y:S01]  /*0800*/  NOP ;  /* 0x0000000000007918 */ /* 0x016fe20000000000 */
.L_x_4:
[----:B------:R-:W1:Y:S01]  /*0810*/  LDC R2, c[0x0][0x65c] ;  /* 0x00019700ff027b82 */ /* 0x000e620000000800 */
[----:B------:R-:W-:Y:S02]  /*0820*/  IMAD.U32 R8, RZ, RZ, UR8 ;  /* 0x00000008ff087e24 */ /* 0x000fe4000f8e00ff */
[----:B------:R-:W-:Y:S01]  /*0830*/  IMAD.MOV.U32 R9, RZ, RZ, RZ ;  /* 0x000000ffff097224 */ /* 0x000fe200078e00ff */
[----:B-1----:R-:W-:-:S04]  /*0840*/  ISETP.NE.AND P1, PT, R2, 0x1, PT ;  /* 0x000000010200780c */ /* 0x002fc80003f25270 */
[----:B------:R-:W-:-:S09]  /*0850*/  P2R R5, PR, RZ, 0x2 ;  /* 0x00000002ff057803 */ /* 0x000fd20000000000 */
[----:B------:R-:W1:Y:S01]  /*0860*/  @P1 LDC R17, c[0x0][0x10] ;  /* 0x00000400ff111b82 */ /* 0x000e620000000800 */
[----:B------:R-:W-:Y:S02]  /*0870*/  @P1 IMAD.MOV.U32 R5, RZ, RZ, RZ ;  /* 0x000000ffff051224 */ /* 0x000fe400078e00ff */
[----:B------:R-:W-:-:S05]  /*0880*/  @P1 IMAD.MOV.U32 R15, RZ, RZ, RZ ;  /* 0x000000ffff0f1224 */ /* 0x000fca00078e00ff */
[----:B------:R-:W2:Y:S01]  /*0890*/  @!P1 LDC R13, c[0x0][0xc] ;  /* 0x00000300ff0d9b82 */ /* 0x000ea20000000800 */
[----:B0-----:R-:W-:Y:S01]  /*08a0*/  ULDC UR4, c[0x0][0xc] ;  /* 0x0000030000047ab9 */ /* 0x001fe20000000800 */
[----:B------:R-:W-:Y:S01]  /*08b0*/  ULDC UR5, c[0x0][0x10] ;  /* 0x0000040000057ab9 */ /* 0x000fe20000000800 */
[----:B------:R-:W-:Y:S01]  /*08c0*/  ULDC UR6, c[0x0][0x14] ;  /* 0x0000050000067ab9 */ /* 0x000fe20000000800 */
[----:B------:R-:W-:-:S04]  /*08d0*/  UIMAD.WIDE.U32 UR4, UR4, UR5, URZ ;  /* 0x00000005040472a5 */ /* 0x000fc8000f8e003f */
[----:B------:R-:W-:Y:S02]  /*08e0*/  UIMAD.WIDE.U32 UR38, UR4, UR6, URZ ;  /* 0x00000006042672a5 */ /* 0x000fe4000f8e003f */
[----:B------:R-:W-:-:S04]  /*08f0*/  UIMAD UR41, UR5, UR6, URZ ;  /* 0x00000006052972a4 */ /* 0x000fc8000f8e023f */
[----:B------:R-:W-:Y:S01]  /*0900*/  UIADD3 UR41, UR39, UR41, URZ ;  /* 0x0000002927297290 */ /* 0x000fe2000fffe03f */
[----:B-1----:R-:W-:-:S04]  /*0910*/  @P1 IMAD.WIDE.U32 R16, R17, UR8, R4 ;  /* 0x0000000811101c25 */ /* 0x002fc8000f8e0004 */
[----:B------:R-:W-:Y:S02]  /*0920*/  @P1 IMAD.IADD R17, R17, 0x1, R15 ;  /* 0x0000000111111824 */ /* 0x000fe400078e020f */
[----:B--2---:R-:W-:-:S04]  /*0930*/  @!P1 IMAD.WIDE.U32 R8, R4, R13, R8 ;  /* 0x0000000d04089225 */ /* 0x004fc800078e0008 */
[----:B------:R-:W-:Y:S02]  /*0940*/  @!P1 IMAD.MOV.U32 R16, RZ, RZ, R8 ;  /* 0x000000ffff109224 */ /* 0x000fe400078e0008 */
[----:B------:R-:W-:Y:S01]  /*0950*/  @!P1 IMAD.MOV.U32 R17, RZ, RZ, R9 ;  /* 0x000000ffff119224 */ /* 0x000fe200078e0009 */
[----:B------:R-:W-:Y:S06]  /*0960*/  @!P2 BRA `(.L_x_5) ;  /* 0x00000000000ca947 */ /* 0x000fec0003800000 */
[----:B------:R-:W-:Y:S01]  /*0970*/  UCGABAR_WAIT ;  /* 0x0000000000007dc7 */ /* 0x000fe20008000000 */
[----:B------:R-:W-:Y:S01]  /*0980*/  CCTL.IVALL ;  /* 0x00000000ff00798f */ /* 0x000fe20002000000 */
[----:B------:R-:W-:Y:S05]  /*0990*/  BRA `(.L_x_6) ;  /* 0x0000000000047947 */ /* 0x000fea0003800000 */
.L_x_5:
[----:B------:R-:W-:Y:S06]  /*09a0*/  BAR.SYNC.DEFER_BLOCKING 0x0 ;  /* 0x0000000000007b1d */ /* 0x000fec0000010000 */
.L_x_6:
[----:B------:R-:W-:Y:S05]  /*09b0*/  @!P3 BRA `(.L_x_7) ;  /* 0x0000005c0094b947 */ /* 0x000fea0003800000 */
[----:B------:R-:W-:-:S13]  /*09c0*/  ISETP.GT.U32.AND P0, PT, R10, 0x1, PT ;  /* 0x000000010a00780c */ /* 0x000fda0003f04070 */
[----:B------:R-:W-:Y:S05]  /*09d0*/  @P0 EXIT ;  /* 0x000000000000094d */ /* 0x000fea0003800000 */
[----:B------:R-:W-:Y:S01]  /*09e0*/  ULDC.64 UR4, c[0x0][0x650] ;  /* 0x0001940000047ab9 */ /* 0x000fe20000000a00 */
[----:B------:R-:W-:Y:S01]  /*09f0*/  PRMT R0, RZ, 0x7610, R0 ;  /* 0x00007610ff007816 */ /* 0x000fe20000000000 */
[----:B------:R-:W-:Y:S01]  /*0a00*/  IMAD.MOV.U32 R103, RZ, RZ, -0x1 ;  /* 0xffffffffff677424 */ /* 0x000fe200078e00ff */
[----:B------:R-:W-:Y:S01]  /*0a10*/  ISETP.GE.U32.AND P0, PT, R16, UR4, PT ;  /* 0x0000000410007c0c */ /* 0x000fe2000bf06070 */
[----:B------:R-:W-:Y:S02]  /*0a20*/  IMAD.MOV.U32 R100, RZ, RZ, -0x1 ;  /* 0xffffffffff647424 */ /* 0x000fe400078e00ff */
[----:B------:R-:W-:Y:S01]  /*0a30*/  IMAD.MOV.U32 R101, RZ, RZ, -0x1 ;  /* 0xffffffffff657424 */ /* 0x000fe200078e00ff */
[----:B------:R-:W-:-:S13]  /*0a40*/  ISETP.GE.U32.AND.EX P0, PT, R17, UR5, PT, P0 ;  /* 0x0000000511007c0c */ /* 0x000fda000bf06100 */
[----:B------:R-:W-:Y:S05]  /*0a50*/  @P0 BRA `(.L_x_8) ;  /* 0x0000000400280947 */ /* 0x000fea0003800000 */
[----:B------:R-:W0:Y:S01]  /*0a60*/  LDC.64 R24, c[0x0][0x628] ;  /* 0x00018a00ff187b82 */ /* 0x000e220000000a00 */
[----:B------:R-:W-:Y:S02]  /*0a70*/  IMAD.MOV.U32 R8, RZ, RZ, R16 ;  /* 0x000000ffff087224 */ /* 0x000fe400078e0010 */
[----:B------:R-:W-:-:S05]  /*0a80*/  IMAD.MOV.U32 R9, RZ, RZ, R17 ;  /* 0x000000ffff097224 */ /* 0x000fca00078e0011 */
[----:B------:R-:W1:Y:S08]  /*0a90*/  LDC R0, c[0x0][0x630] ;  /* 0x00018c00ff007b82 */ /* 0x000e700000000800 */
[----:B------:R-:W2:Y:S01]  /*0aa0*/  LDC.64 R26, c[0x0][0x620] ;  /* 0x00018800ff1a7b82 */ /* 0x000ea20000000a00 */
[----:B0-----:R-:W-:-:S04]  /*0ab0*/  ISETP.NE.U32.AND P0, PT, R24, RZ, PT ;  /* 0x000000ff1800720c */ /* 0x001fc80003f05070 */
[----:B------:R-:W-:-:S13]  /*0ac0*/  ISETP.NE.AND.EX P0, PT, R25, RZ, PT, P0 ;  /* 0x000000ff1900720c */ /* 0x000fda0003f05300 */
[----:B-12---:R-:W-:Y:S05]  /*0ad0*/  @!P0 BRA `(.L_x_9) ;  /* 0x0000000000288947 */ /* 0x006fea0003800000 */
[----:B------:R-:W0:Y:S02]  /*0ae0*/  LDC R15, c[0x0][0x634] ;  /* 0x00018d00ff0f7b82 */ /* 0x000e240000000800 */
[----:B0-----:R-:W-:-:S05]  /*0af0*/  IADD3 R15, P0, R16, R15, RZ ;  /* 0x0000000f100f7210 */ /* 0x001fca0007f1e0ff */
[----:B------:R-:W-:-:S04]  /*0b00*/  IMAD.X R21, RZ, RZ, R17, P0 ;  /* 0x000000ffff157224 */ /* 0x000fc800000e0611 */
[----:B------:R-:W-:-:S04]  /*0b10*/  IMAD.WIDE.U32 R8, R21, R24, RZ ;  /* 0x0000001815087225 */ /* 0x000fc800078e00ff */
[----:B------:R-:W-:-:S04]  /*0b20*/  IMAD.WIDE.U32 R12, P0, R15, R25, R8 ;  /* 0x000000190f0c7225 */ /* 0x000fc80007800008 */
[----:B------:R-:W-:-:S04]  /*0b30*/  IMAD.WIDE.U32 R8, R15, R24, RZ ;  /* 0x000000180f087225 */ /* 0x000fc800078e00ff */
[----:B------:R-:W-:Y:S01]  /*0b40*/  IMAD.X R15, RZ, RZ, RZ, P0 ;  /* 0x000000ffff0f7224 */ /* 0x000fe200000e06ff */
[----:B------:R-:W-:Y:S01]  /*0b50*/  IADD3 RZ, P0, R9, R12, RZ ;  /* 0x0000000c09ff7210 */ /* 0x000fe20007f1e0ff */
[----:B------:R-:W-:-:S04]  /*0b60*/  IMAD.MOV.U32 R14, RZ, RZ, R13 ;  /* 0x000000ffff0e7224 */ /* 0x000fc800078e000d */
[----:B------:R-:W-:-:S08]  /*0b70*/  IMAD.WIDE.U32.X R8, R21, R25, R14, P0 ;  /* 0x0000001915087225 */ /* 0x000fd000000e040e */
.L_x_9:
[----:B------:R-:W0:Y:S01]  /*0b80*/  LDC.64 R28, c[0x0][0x640] ;  /* 0x00019000ff1c7b82 */ /* 0x000e220000000a00 */
[--C-:B------:R-:W-:Y:S01]  /*0b90*/  SHF.R.U64 R101, R8, R0, R9.reuse ;  /* 0x0000000008657219 */ /* 0x100fe20000001209 */
[----:B------:R-:W-:Y:S01]  /*0ba0*/  IMAD R20, R7, R20, R4 ;  /* 0x0000001407147224 */ /* 0x000fe200078e0204 */
[----:B------:R-:W-:Y:S02]  /*0bb0*/  SHF.R.U32.HI R0, RZ, R0, R9 ;  /* 0x00000000ff007219 */ /* 0x000fe40000011609 */
[----:B------:R-:W-:-:S03]  /*0bc0*/  IADD3 R5, P0, RZ, -R101, RZ ;  /* 0x80000065ff057210 */ /* 0x000fc60007f1e0ff */
[----:B------:R-:W1:Y:S02]  /*0bd0*/  LDC R12, c[0x0][0x618] ;  /* 0x00018600ff0c7b82 */ /* 0x000e640000000800 */
[----:B------:R-:W-:-:S04]  /*0be0*/  IMAD.X R9, RZ, RZ, ~R0, P0 ;  /* 0x000000ffff097224 */ /* 0x000fc800000e0e00 */
[-C--:B------:R-:W-:Y:S02]  /*0bf0*/  IMAD R0, R9, R26.reuse, RZ ;  /* 0x0000001a09007224 */ /* 0x080fe400078e02ff */
[----:B------:R-:W2:Y:S01]  /*0c00*/  LDC R14, c[0x0][0x608] ;  /* 0x00018200ff0e7b82 */ /* 0x000ea20000000800 */
[----:B------:R-:W-:-:S04]  /*0c10*/  IMAD.WIDE.U32 R8, R5, R26, R16 ;  /* 0x0000001a05087225 */ /* 0x000fc800078e0010 */
[----:B------:R-:W-:Y:S02]  /*0c20*/  IMAD R5, R5, R27, R0 ;  /* 0x0000001b05057224 */ /* 0x000fe400078e0200 */
[----:B------:R-:W-:Y:S01]  /*0c30*/  IMAD.MOV.U32 R27, RZ, RZ, 0x1 ;  /* 0x00000001ff1b7424 */ /* 0x000fe200078e00ff */
[----:B------:R-:W3:Y:S01]  /*0c40*/  LDC R24, c[0x0][0x658] ;  /* 0x00019600ff187b82 */ /* 0x000ee20000000800 */
[----:B------:R-:W-:Y:S01]  /*0c50*/  IMAD.IADD R5, R9, 0x1, R5 ;  /* 0x0000000109057824 */ /* 0x000fe200078e0205 */
[----:B0-----:R-:W-:Y:S01]  /*0c60*/  ISETP.NE.U32.AND P0, PT, R28, RZ, PT ;  /* 0x000000ff1c00720c */ /* 0x001fe20003f05070 */
[----:B------:R-:W-:-:S03]  /*0c70*/  IMAD.MOV.U32 R9, RZ, RZ, -0x1 ;  /* 0xffffffffff097424 */ /* 0x000fc600078e00ff */
[----:B------:R-:W-:Y:S02]  /*0c80*/  ISETP.NE.AND.EX P0, PT, R29, RZ, PT, P0 ;  /* 0x000000ff1d00720c */ /* 0x000fe40003f05300 */
[----:B------:R-:W0:Y:S01]  /*0c90*/  LDC R21, c[0x0][0x600] ;  /* 0x00018000ff157b82 */ /* 0x000e220000000800 */
[-CC-:B-1----:R-:W-:Y:S02]  /*0ca0*/  SHF.R.U64 R10, R8, R12.reuse, R5.reuse ;  /* 0x0000000c080a7219 */ /* 0x182fe40000001205 */
[----:B------:R-:W-:-:S05]  /*0cb0*/  SHF.R.U32.HI R5, RZ, R12, R5 ;  /* 0x0000000cff057219 */ /* 0x000fca0000011605 */
[----:B------:R-:W1:Y:S01]  /*0cc0*/  LDC R23, c[0x0][0x648] ;  /* 0x00019200ff177b82 */ /* 0x000e620000000800 */
[-CC-:B--2---:R-:W-:Y:S02]  /*0cd0*/  SHF.R.U64 R30, R10, R14.reuse, R5.reuse ;  /* 0x0000000e0a1e7219 */ /* 0x184fe40000001205 */
[----:B------:R-:W-:-:S05]  /*0ce0*/  SHF.R.U32.HI R5, RZ, R14, R5 ;  /* 0x0000000eff057219 */ /* 0x000fca0000011605 */
[----:B------:R-:W2:Y:S01]  /*0cf0*/  LDC R25, c[0x0][0x638] ;  /* 0x00018e00ff197b82 */ /* 0x000ea20000000800 */
[-CC-:B---3--:R-:W-:Y:S02]  /*0d00*/  SHF.R.U64 R14, R30, R24.reuse, R5.reuse ;  /* 0x000000181e0e7219 */ /* 0x188fe40000001205 */
[-C--:B------:R-:W-:Y:S02]  /*0d10*/  SHF.L.U32 R0, R9, R24.reuse, RZ ;  /* 0x0000001809007219 */ /* 0x080fe400000006ff */
[----:B------:R-:W-:Y:S01]  /*0d20*/  SHF.R.U32.HI R5, RZ, R24, R5 ;  /* 0x00000018ff057219 */ /* 0x000fe20000011605 */
[----:B------:R-:W-:Y:S01]  /*0d30*/  IMAD.MOV.U32 R4, RZ, RZ, R14 ;  /* 0x000000ffff047224 */ /* 0x000fe200078e000e */
[----:B------:R-:W-:Y:S01]  /*0d40*/  LOP3.LUT R7, RZ, R0, RZ, 0x33, !PT ;  /* 0x00000000ff077212 */ /* 0x000fe200078e33ff */
[----:B------:R-:W3:Y:S01]  /*0d50*/  LDC R26, c[0x0][0x610] ;  /* 0x00018400ff1a7b82 */ /* 0x000ee20000000800 */
[----:B------:R-:W-:Y:S05]  /*0d60*/  @!P0 BRA `(.L_x_10) ;  /* 0x0000000000288947 */ /* 0x000fea0003800000 */
[----:B------:R-:W4:Y:S02]  /*0d70*/  LDC R13, c[0x0][0x64c] ;  /* 0x00019300ff0d7b82 */ /* 0x000f240000000800 */
[----:B----4-:R-:W-:-:S05]  /*0d80*/  IADD3 R13, P0, R14, R13, RZ ;  /* 0x0000000d0e0d7210 */ /* 0x010fca0007f1e0ff */
        /* <DEDUP_REMOVED lines=8> */
.L_x_10:
[----:B-1----:R-:W-:Y:S01]  /*0e10*/  SHF.R.U64 R4, R4, R23, R5 ;  /* 0x0000001704047219 */ /* 0x002fe20000001205 */
[----:B0-----:R-:W-:Y:S01]  /*0e20*/  VIADD R5, R21, 0xffffffff ;  /* 0xffffffff15057836 */ /* 0x001fe20000000000 */
[----:B------:R-:W-:Y:S02]  /*0e30*/  SHF.L.U32 R0, R27, R24, RZ ;  /* 0x000000181b007219 */ /* 0x000fe400000006ff */
[----:B------:R-:W-:Y:S01]  /*0e40*/  LOP3.LUT R7, R30, R7, RZ, 0xc0, !PT ;  /* 0x000000071e077212 */ /* 0x000fe200078ec0ff */
[----:B------:R-:W-:Y:S01]  /*0e50*/  IMAD.MOV R8, RZ, RZ, -R4 ;  /* 0x000000ffff087224 */ /* 0x000fe200078e0a04 */
[----:B------:R-:W-:Y:S02]  /*0e60*/  SEL R3, R3, R20, !P1 ;  /* 0x0000001403037207 */ /* 0x000fe40004800000 */
[----:B------:R-:W-:Y:S01]  /*0e70*/  LOP3.LUT R5, R10, R5, RZ, 0xc0, !PT ;  /* 0x000000050a057212 */ /* 0x000fe200078ec0ff */
[----:B------:R-:W-:Y:S02]  /*0e80*/  IMAD R4, R0, R4, R7 ;  /* 0x0000000400047224 */ /* 0x000fe400078e0207 */
[----:B--2---:R-:W-:-:S02]  /*0e90*/  IMAD R0, R8, R25, R14 ;  /* 0x0000001908007224 */ /* 0x004fc400078e020e */
[----:B---3--:R-:W-:Y:S02]  /*0ea0*/  IMAD R3, R4, R26, R3 ;  /* 0x0000001a04037224 */ /* 0x008fe400078e0203 */
[----:B------:R-:W-:Y:S02]  /*0eb0*/  IMAD.MOV.U32 R7, RZ, RZ, 0x1 ;  /* 0x00000001ff077424 */ /* 0x000fe400078e00ff */
[----:B------:R-:W-:-:S03]  /*0ec0*/  IMAD R4, R0, R21, R5 ;  /* 0x0000001500047224 */ /* 0x000fc600078e0205 */
[----:B------:R-:W-:Y:S02]  /*0ed0*/  PRMT R0, R7, 0x7610, R0 ;  /* 0x0000761007007816 */ /* 0x000fe40000000000 */
[----:B------:R-:W-:Y:S02]  /*0ee0*/  SEL R100, R4, R3, !P1 ;  /* 0x0000000304647207 */ /* 0x000fe40004800000 */
[----:B------:R-:W-:-:S07]  /*0ef0*/  SEL R103, R3, R4, !P1 ;  /* 0x0000000403677207 */ /* 0x000fce0004800000 */
.L_x_8:
[----:B------:R-:W-:-:S08]  /*0f00*/  NOP ;  /* 0x0000000000007918 */ /* 0x000fd00000000000 */
[----:B------:R-:W0:Y:S02]  /*0f10*/  USETMAXREG.TRY_ALLOC.CTAPOOL UP0, 0xe8 ;  /* 0x000000e8000079c8 */ /* 0x000e240008000600 */
[----:B0-----:R-:W-:-:S13]  /*0f20*/  PLOP3.LUT P0, PT, PT, PT, UP0, 0x80, 0x0 ;  /* 0x000000000000781c */ /* 0x001fda0003f0f008 */
[----:B------:R-:W-:Y:S05]  /*0f30*/  @!P0 BRA `(.L_x_8) ;  /* 0xfffffffc00f08947 */ /* 0x000fea000383ffff */
[----:B------:R-:W-:Y:S01]  /*0f40*/  ULDC.64 UR4, c[0x0][0x598] ;  /* 0x0001660000047ab9 */ /* 0x000fe20000000a00 */
[----:B------:R-:W-:Y:S01]  /*0f50*/  ULDC.64 UR36, c[0x0][0x208] ;  /* 0x0000820000247ab9 */ /* 0x000fe20000000a00 */
[----:B------:R-:W-:-:S04]  /*0f60*/  ISETP.NE.U32.AND P0, PT, RZ, UR4, PT ;  /* 0x00000004ff007c0c */ /* 0x000fc8000bf05070 */
[----:B------:R-:W-:-:S13]  /*0f70*/  ISETP.NE.AND.EX P0, PT, RZ, UR5, PT, P0 ;  /* 0x00000005ff007c0c */ /* 0x000fda000bf05300 */
[----:B------:R-:W-:Y:S05]  /*0f80*/  @!P0 BRA `(.L_x_11) ;  /* 0x00000000001c8947 */ /* 0x000fea0003800000 */
[----:B------:R-:W0:Y:S02]  /*0f90*/  LDC.64 R4, c[0x0][0x598] ;  /* 0x00016600ff047b82 */ /* 0x000e240000000a00 */
[----:B0-----:R-:W2:Y:S02]  /*0fa0*/  LDG.E.64 R4, desc[UR36][R4.64] ;  /* 0x0000002404047981 */ /* 0x001ea4000c1e1b00 */
[----:B--2---:R-:W-:-:S04]  /*0fb0*/  ISETP.NE.U32.AND P0, PT, R4, RZ, PT ;  /* 0x000000ff0400720c */ /* 0x004fc80003f05070 */
[----:B------:R-:W-:-:S13]  /*0fc0*/  ISETP.NE.AND.EX P0, PT, R5, RZ, PT, P0 ;  /* 0x000000ff0500720c */ /* 0x000fda0003f05300 */
[----:B------:R-:W-:Y:S05]  /*0fd0*/  @!P0 BRA `(.L_x_11) ;  /* 0x0000000000088947 */ /* 0x000fea0003800000 */
[----:B------:R0:W5:Y:S01]  /*0fe0*/  LD.E R23, desc[UR36][R4.64] ;  /* 0x0000002404177980 */ /* 0x000162000c101900 */
[----:B------:R-:W-:Y:S05]  /*0ff0*/  BRA `(.L_x_12) ;  /* 0x0000000000247947 */ /* 0x000fea0003800000 */
.L_x_11:
[----:B------:R-:W-:Y:S02]  /*1000*/  ULDC.64 UR4, c[0x0][0x588] ;  /* 0x0001620000047ab9 */ /* 0x000fe40000000a00 */
[----:B------:R-:W-:-:S04]  /*1010*/  ISETP.NE.U32.AND P0, PT, RZ, UR4, PT ;  /* 0x00000004ff007c0c */ /* 0x000fc8000bf05070 */
[----:B------:R-:W-:-:S13]  /*1020*/  ISETP.NE.AND.EX P0, PT, RZ, UR5, PT, P0 ;  /* 0x00000005ff007c0c */ /* 0x000fda000bf05300 */
[----:B------:R-:W-:Y:S05]  /*1030*/  @!P0 BRA `(.L_x_13) ;  /* 0x00000000000c8947 */ /* 0x000fea0003800000 */
[----:B------:R-:W0:Y:S02]  /*1040*/  LDC.64 R4, c[0x0][0x588] ;  /* 0x00016200ff047b82 */ /* 0x000e240000000a00 */
[----:B0-----:R1:W5:Y:S01]  /*1050*/  LDG.E R23, desc[UR36][R4.64] ;  /* 0x0000002404177981 */ /* 0x001362000c1e1900 */
[----:B------:R-:W-:Y:S05]  /*1060*/  BRA `(.L_x_12) ;  /* 0x0000000000087947 */ /* 0x000fea0003800000 */
.L_x_13:
[----:B------:R-:W-:Y:S02]  /*1070*/  ULDC UR4, c[0x0][0x580] ;  /* 0x0001600000047ab9 */ /* 0x000fe40000000800 */
[----:B------:R-:W-:-:S07]  /*1080*/  IMAD.U32 R23, RZ, RZ, UR4 ;  /* 0x00000004ff177e24 */ /* 0x000fce000f8e00ff */
.L_x_12:
[----:B------:R-:W-:Y:S02]  /*1090*/  ULDC.64 UR4, c[0x0][0x5a0] ;  /* 0x0001680000047ab9 */ /* 0x000fe40000000a00 */
[----:B------:R-:W-:-:S04]  /*10a0*/  ISETP.NE.U32.AND P0, PT, RZ, UR4, PT ;  /* 0x00000004ff007c0c */ /* 0x000fc8000bf05070 */
[----:B------:R-:W-:-:S13]  /*10b0*/  ISETP.NE.AND.EX P0, PT, RZ, UR5, PT, P0 ;  /* 0x00000005ff007c0c */ /* 0x000fda000bf05300 */
[----:B------:R-:W-:Y:S05]  /*10c0*/  @!P0 BRA `(.L_x_14) ;  /* 0x00000000001c8947 */ /* 0x000fea0003800000 */
[----:B01----:R-:W0:Y:S02]  /*10d0*/  LDC.64 R4, c[0x0][0x5a0] ;  /* 0x00016800ff047b82 */ /* 0x003e240000000a00 */
[----:B0-----:R-:W2:Y:S02]  /*10e0*/  LDG.E.64 R4, desc[UR36][R4.64] ;  /* 0x0000002404047981 */ /* 0x001ea4000c1e1b00 */
[----:B--2---:R-:W-:-:S04]  /*10f0*/  ISETP.NE.U32.AND P0, PT, R4, RZ, PT ;  /* 0x000000ff0400720c */ /* 0x004fc80003f05070 */
[----:B------:R-:W-:-:S13]  /*1100*/  ISETP.NE.AND.EX P0, PT, R5, RZ, PT, P0 ;  /* 0x000000ff0500720c */ /* 0x000fda0003f05300 */
[----:B------:R-:W-:Y:S05]  /*1110*/  @!P0 BRA `(.L_x_14) ;  /* 0x0000000000088947 */ /* 0x000fea0003800000 */
[----:B------:R0:W5:Y:S01]  /*1120*/  LD.E R90, desc[UR36][R4.64] ;  /* 0x00000024045a7980 */ /* 0x000162000c101900 */
[----:B------:R-:W-:Y:S05]  /*1130*/  BRA `(.L_x_15) ;  /* 0x0000000000247947 */ /* 0x000fea0003800000 */
.L_x_14:
[----:B------:R-:W-:Y:S02]  /*1140*/  ULDC.64 UR4, c[0x0][0x590] ;  /* 0x0001640000047ab9 */ /* 0x000fe40000000a00 */
[----:B------:R-:W-:-:S04]  /*1150*/  ISETP.NE.U32.AND P0, PT, RZ, UR4, PT ;  /* 0x00000004ff007c0c */ /* 0x000fc8000bf05070 */
[----:B------:R-:W-:-:S13]  /*1160*/  ISETP.NE.AND.EX P0, PT, RZ, UR5, PT, P0 ;  /* 0x00000005ff007c0c */ /* 0x000fda000bf05300 */
[----:B------:R-:W-:Y:S05]  /*1170*/  @!P0 BRA `(.L_x_16) ;  /* 0x00000000000c8947 */ /* 0x000fea0003800000 */
[----:B------:R-:W2:Y:S02]  /*1180*/  LDC.64 R90, c[0x0][0x590] ;  /* 0x00016400ff5a7b82 */ /* 0x000ea40000000a00 */
[----:B--2---:R2:W5:Y:S01]  /*1190*/  LDG.E R90, desc[UR36][R90.64] ;  /* 0x000000245a5a7981 */ /* 0x004562000c1e1900 */
[----:B------:R-:W-:Y:S05]  /*11a0*/  BRA `(.L_x_15) ;  /* 0x0000000000087947 */ /* 0x000fea0003800000 */
.L_x_16:
[----:B------:R-:W-:Y:S02]  /*11b0*/  ULDC UR4, c[0x0][0x584] ;  /* 0x0001610000047ab9 */ /* 0x000fe40000000800 */
[----:B------:R-:W-:-:S07]  /*11c0*/  IMAD.U32 R90, RZ, RZ, UR4 ;  /* 0x00000004ff5a7e24 */ /* 0x000fce000f8e00ff */
.L_x_15:
[----:B------:R-:W-:-:S13]  /*11d0*/  LOP3.LUT P0, RZ, R0, 0xff, RZ, 0xc0, !PT ;  /* 0x000000ff00ff7812 */ /* 0x000fda000780c0ff */
[----:B------:R-:W-:Y:S05]  /*11e0*/  @!P0 EXIT ;  /* 0x000000000000894d */ /* 0x000fea0003800000 */
[----:B------:R-:W3:Y:S01]  /*11f0*/  LDC R93, c[0x0][0x658] ;  /* 0x00019600ff5d7b82 */ /* 0x000ee20000000800 */
[----:B------:R-:W-:Y:S01]  /*1200*/  ULDC.64 UR6, c[0x0][0x288] ;  /* 0x0000a20000067ab9 */ /* 0x000fe20000000a00 */
[----:B------:R-:W-:Y:S01]  /*1210*/  LOP3.LUT R6, R6, 0x1, RZ, 0xc0, !PT ;  /* 0x0000000106067812 */ /* 0x000fe200078ec0ff */
[----:B------:R-:W-:Y:S01]  /*1220*/  UIADD3 UR4, UR7, 0x3f, URZ ;  /* 0x0000003f07047890 */ /* 0x000fe2000fffe03f */
[----:B------:R-:W-:Y:S01]  /*1230*/  SHF.R.U32.HI R0, RZ, 0x2, R95 ;  /* 0x00000002ff007819 */ /* 0x000fe2000001165f */
[----:B------:R-:W-:Y:S01]  /*1240*/  IMAD.U32 R3, RZ, RZ, UR6 ;  /* 0x00000006ff037e24 */ /* 0x000fe2000f8e00ff */
[----:B------:R-:W-:Y:S01]  /*1250*/  SHF.R.U32.HI R11, RZ, 0x1, R11 ;  /* 0x00000001ff0b7819 */ /* 0x000fe2000001160b */
[----:B------:R-:W-:Y:S01]  /*1260*/  USHF.R.S32.HI UR5, URZ, 0x1f, UR4 ;  /* 0x0000001f3f057899 */ /* 0x000fe20008011404 */
[----:B01----:R-:W0:Y:S01]  /*1270*/  LDC.64 R4, c[0x0][0x5c8] ;  /* 0x00017200ff047b82 */ /* 0x003e220000000a00 */
[----:B------:R-:W-:Y:S01]  /*1280*/  LOP3.LUT R94, R95, 0x3, RZ, 0xc0, !PT ;  /* 0x000000035f5e7812 */ /* 0x000fe200078ec0ff */
[----:B------:R-:W-:Y:S01]  /*1290*/  IMAD.SHL.U32 R7, R6, 0x40, RZ ;  /* 0x0000004006077824 */ /* 0x000fe200078e00ff */
[----:B------:R-:W-:Y:S01]  /*12a0*/  LOP3.LUT R0, R0, 0x7, RZ, 0xc0, !PT ;  /* 0x0000000700007812 */ /* 0x000fe200078ec0ff */
[----:B------:R-:W-:Y:S01]  /*12b0*/  ULEA.HI UR5, UR5, UR4, URZ, 0x6 ;  /* 0x0000000405057291 */ /* 0x000fe2000f8f303f */
[----:B------:R-:W-:Y:S01]  /*12c0*/  LOP3.LUT R11, R11, 0x30, RZ, 0xc0, !PT ;  /* 0x000000300b0b7812 */ /* 0x000fe200078ec0ff */
[----:B------:R-:W-:Y:S01]  /*12d0*/  IMAD R94, R94, -0x2, R3 ;  /* 0xfffffffe5e5e7824 */ /* 0x000fe200078e0203 */
[--C-:B------:R-:W-:Y:S01]  /*12e0*/  LOP3.LUT R88, R7, 0x40, R0.reuse, 0xe2, !PT ;  /* 0x0000004007587812 */ /* 0x100fe200078ee200 */
[----:B------:R-:W1:Y:S01]  /*12f0*/  LDC R97, c[0x0][0x600] ;  /* 0x00018000ff617b82 */ /* 0x000e620000000800 */
[----:B------:R-:W-:Y:S01]  /*1300*/  IADD3 R3, RZ, -R11, -R0 ;  /* 0x8000000bff037210 */ /* 0x000fe20007ffe800 */
[----:B------:R-:W-:Y:S01]  /*1310*/  IMAD.MOV.U32 R0, RZ, RZ, -0x1 ;  /* 0xffffffffff007424 */ /* 0x000fe200078e00ff */
[----:B------:R-:W-:Y:S01]  /*1320*/  USHF.R.S32.HI UR43, URZ, 0x6, UR5 ;  /* 0x000000063f2b7899 */ /* 0x000fe20008011405 */
[----:B------:R-:W-:Y:S01]  /*1330*/  IMAD.MOV.U32 R8, RZ, RZ, 0x1 ;  /* 0x00000001ff087424 */ /* 0x000fe200078e00ff */
[C---:B------:R-:W-:Y:S01]  /*1340*/  LOP3.LUT R96, R95.reuse, 0x80, RZ, 0xc0, !PT ;  /* 0x000000805f607812 */ /* 0x040fe200078ec0ff */
[----:B------:R-:W-:Y:S01]  /*1350*/  IMAD R3, R6, -0x40, R3 ;  /* 0xffffffc006037824 */ /* 0x000fe200078e0203 */
[----:B------:R-:W-:Y:S01]  /*1360*/  UISETP.LT.AND UP0, UPT, UR43, 0x1, UPT ;  /* 0x000000012b00788c */ /* 0x000fe2000bf01270 */
[----:B---3--:R-:W-:Y:S01]  /*1370*/  SHF.L.U32 R0, R0, R93, RZ ;  /* 0x0000005d00007219 */ /* 0x008fe200000006ff */
[----:B------:R-:W-:Y:S01]  /*1380*/  ULDC UR4, c[0x0][0x284] ;  /* 0x0000a10000047ab9 */ /* 0x000fe20000000800 */
[----:B------:R-:W-:Y:S01]  /*1390*/  LOP3.LUT R88, R88, R11, RZ, 0xfc, !PT ;  /* 0x0000000b58587212 */ /* 0x000fe200078efcff */
[----:B------:R-:W-:Y:S01]  /*13a0*/  USEL UR44, UR43, 0x1, UP0 ;  /* 0x000000012b2c7887 */ /* 0x000fe20008000000 */
[----:B------:R-:W-:Y:S01]  /*13b0*/  SHF.L.U32 R93, R8, R93, RZ ;  /* 0x0000005d085d7219 */ /* 0x000fe200000006ff */
[----:B------:R-:W-:Y:S01]  /*13c0*/  IMAD.SHL.U32 R95, R95, 0x2, RZ ;  /* 0x000000025f5f7824 */ /* 0x000fe200078e00ff */
[----:B------:R-:W-:Y:S01]  /*13d0*/  LOP3.LUT R102, R18, 0x1, RZ, 0xfc, !PT ;  /* 0x0000000112667812 */ /* 0x000fe200078efcff */
[----:B------:R-:W-:Y:S01]  /*13e0*/  VIADD R99, R3, UR4 ;  /* 0x0000000403637c36 */ /* 0x000fe20008000000 */
[C---:B0-----:R-:W-:Y:S01]  /*13f0*/  SHF.L.U64.HI R92, R4.reuse, 0x3, R5 ;  /* 0x00000003045c7819 */ /* 0x041fe20000010205 */
[----:B--2---:R-:W-:Y:S01]  /*1400*/  IMAD.SHL.U32 R91, R4, 0x8, RZ ;  /* 0x00000008045b7824 */ /* 0x004fe200078e00ff */
[----:B------:R-:W-:Y:S01]  /*1410*/  SHF.R.U32.HI R96, RZ, 0x7, R96 ;  /* 0x00000007ff607819 */ /* 0x000fe20000011660 */
[----:B------:R-:W-:Y:S01]  /*1420*/  IMAD.MOV.U32 R89, RZ, RZ, RZ ;  /* 0x000000ffff597224 */ /* 0x000fe200078e00ff */
[----:B------:R-:W-:Y:S01]  /*1430*/  LOP3.LUT R98, RZ, R0, RZ, 0x33, !PT ;  /* 0x00000000ff627212 */ /* 0x000fe200078e33ff */
[----:B------:R-:W-:Y:S01]  /*1440*/  UIADD3 UR44, UR43, -UR44, URZ ;  /* 0x8000002c2b2c7290 */ /* 0x000fe2000fffe03f */
[----:B------:R-:W-:Y:S01]  /*1450*/  UMOV UR40, URZ ;  /* 0x0000003f00287c82 */ /* 0x000fe20008000000 */
[----:B-1----:R-:W-:Y:S01]  /*1460*/  VIADD R97, R97, 0xffffffff ;  /* 0xffffffff61617836 */ /* 0x002fe20000000000 */
[----:B------:R-:W-:-:S09]  /*1470*/  UMOV UR42, URZ ;  /* 0x0000003f002a7c82 */ /* 0x000fd20008000000 */
.L_x_162:
[----:B0-----:R-:W0:Y:S01]  /*1480*/  SHFL.IDX PT, R0, R96, RZ, 0x1f ;  /* 0x00001fff60007589 */ /* 0x001e2200000e0000 */
[----:B-1----:R-:W1:Y:S01]  /*1490*/  S2UR UR7, SR_CgaCtaId ;  /* 0x00000000000779c3 */ /* 0x002e620000008800 */
[----:B------:R-:W-:Y:S01]  /*14a0*/  UMOV UR6, 0x400 ;  /* 0x0000040000067882 */ /* 0x000fe20000000000 */
[----:B0-----:R-:W-:Y:S01]  /*14b0*/  R2UR UR4, R0 ;  /* 0x00000000000472ca */ /* 0x001fe200000e0000 */
[----:B-1----:R-:W-:-:S12]  /*14c0*/  ULEA UR6, UR7, UR6, 0x18 ;  /* 0x0000000607067291 */ /* 0x002fd8000f8ec03f */
[----:B------:R-:W-:-:S04]  /*14d0*/  ULEA.HI UR5, UR4, UR4, URZ, 0x1 ;  /* 0x0000000404057291 */ /* 0x000fc8000f8f083f */
[----:B------:R-:W-:-:S04]  /*14e0*/  ULOP3.LUT UR5, UR5, 0x7fffe, URZ, 0xc0, !UPT ;  /* 0x0007fffe05057892 */ /* 0x000fc8000f8ec03f */
[----:B------:R-:W-:-:S03]  /*14f0*/  UIADD3 UR5, UR4, -UR5, URZ ;  /* 0x8000000504057290 */ /* 0x000fc6000fffe03f */
[----:B------:R-:W-:Y:S01]  /*1500*/  ULDC UR4, c[0x0][0x28c] ;  /* 0x0000a30000047ab9 */ /* 0x000fe20000000800 */
[----:B------:R-:W-:Y:S01]  /*1510*/  ULEA UR5, UR5, UR6, 0xd ;  /* 0x0000000605057291 */ /* 0x000fe2000f8e683f */
[----:B------:R-:W-:-:S03]  /*1520*/  ISETP.LT.AND P0, PT, RZ, UR4, PT ;  /* 0x00000004ff007c0c */ /* 0x000fc6000bf01270 */
[----:B------:R-:W-:-:S04]  /*1530*/  UIADD3 UR5, UR5, 0x100, URZ ;  /* 0x0000010005057890 */ /* 0x000fc8000fffe03f */
[----:B------:R-:W-:-:S04]  /*1540*/  USHF.R.U32.HI UR5, URZ, 0x4, UR5 ;  /* 0x000000043f057899 */ /* 0x000fc80008011605 */
[----:B------:R-:W-:Y:S02]  /*1550*/  ULOP3.LUT UR45, UR5, 0x3fff, URZ, 0xc0, !UPT ;  /* 0x00003fff052d7892 */ /* 0x000fe4000f8ec03f */
[----:B--2345:R-:W-:Y:S10]  /*1560*/  @P0 BRA `(.L_x_17) ;  /* 0x0000000000400947 */ /* 0x03cff40003800000 */
[----:B------:R-:W-:Y:S01]  /*1570*/  MOV R0, 0x0 ;  /* 0x0000000000007802 */ /* 0x000fe20000000f00 */
[----:B------:R-:W-:Y:S01]  /*1580*/  ULDC.64 UR4, c[0x4][0x68] ;  /* 0x01001a0000047ab9 */ /* 0x000fe20000000a00 */
[----:B------:R-:W-:Y:S01]  /*1590*/  ULDC.64 UR6, c[0x4][0x8] ;  /* 0x0100020000067ab9 */ /* 0x000fe20000000a00 */
[----:B------:R-:W-:Y:S01]  /*15a0*/  IMAD.U32 R4, RZ, RZ, UR4 ;  /* 0x00000004ff047e24 */ /* 0x000fe2000f8e00ff */
[----:B------:R0:W1:Y:S01]  /*15b0*/  LDC.64 R14, c[0x4][R0] ;  /* 0x01000000000e7b82 */ /* 0x0000620000000a00 */
[----:B------:R-:W-:Y:S01]  /*15c0*/  IMAD.U32 R5, RZ, RZ, UR5 ;  /* 0x00000005ff057e24 */ /* 0x000fe2000f8e00ff */
[----:B------:R-:W-:Y:S01]  /*15d0*/  ULDC.64 UR4, c[0x4][0x70] ;  /* 0x01001c0000047ab9 */ /* 0x000fe20000000a00 */
[----:B------:R-:W-:Y:S02]  /*15e0*/  IMAD.U32 R10, RZ, RZ, UR6 ;  /* 0x00000006ff0a7e24 */ /* 0x000fe4000f8e00ff */
[----:B------:R-:W-:Y:S02]  /*15f0*/  IMAD.U32 R6, RZ, RZ, UR4 ;  /* 0x00000004ff067e24 */ /* 0x000fe4000f8e00ff */
[----:B------:R-:W-:-:S02]  /*1600*/  IMAD.U32 R7, RZ, RZ, UR5 ;  /* 0x00000005ff077e24 */ /* 0x000fc4000f8e00ff */
[----:B------:R-:W-:Y:S02]  /*1610*/  IMAD.U32 R11, RZ, RZ, UR7 ;  /* 0x00000007ff0b7e24 */ /* 0x000fe4000f8e00ff */
[----:B------:R-:W-:Y:S02]  /*1620*/  IMAD.MOV.U32 R8, RZ, RZ, 0x1e1 ;  /* 0x000001e1ff087424 */ /* 0x000fe400078e00ff */
[----:B------:R-:W-:Y:S02]  /*1630*/  IMAD.MOV.U32 R12, RZ, RZ, 0x1 ;  /* 0x00000001ff0c7424 */ /* 0x000fe400078e00ff */
[----:B0-----:R-:W-:-:S07]  /*1640*/  IMAD.MOV.U32 R13, RZ, RZ, RZ ;  /* 0x000000ffff0d7224 */ /* 0x001fce00078e00ff */
[----:B------:R-:W-:-:S07]  /*1650*/  LEPC R20, `(.L_x_17) ;  /* 0x000000001014794e */ /* 0x000fce0000000000 */
[----:B-1---5:R-:W-:Y:S05]  /*1660*/  CALL.ABS.NOINC R14 ;  /* 0x000000000e007343 */ /* 0x022fea0003c00000 */
.L_x_17:
[----:B------:R-:W-:-:S13]  /*1670*/  ISETP.NE.AND P0, PT, R102, 0x3, PT ;  /* 0x000000036600780c */ /* 0x000fda0003f05270 */
[----:B------:R-:W-:Y:S05]  /*1680*/  @!P0 BRA `(.L_x_18) ;  /* 0x0000000000048947 */ /* 0x000fea0003800000 */
[----:B------:R-:W-:Y:S01]  /*1690*/  BPT.TRAP 0x1 ;  /* 0x000000040000795c */ /* 0x000fe20000300000 */
.L_x_18:
[----:B------:R-:W0:Y:S01]  /*16a0*/  S2UR UR5, SR_CgaCtaId ;  /* 0x00000000000579c3 */ /* 0x000e220000008800 */
[----:B------:R-:W-:Y:S01]  /*16b0*/  UMOV UR4, 0x400 ;  /* 0x0000040000047882 */ /* 0x000fe20000000000 */
[----:B------:R-:W-:Y:S02]  /*16c0*/  IMAD.U32 R0, RZ, RZ, UR40 ;  /* 0x00000028ff007e24 */ /* 0x000fe4000f8e00ff */
[----:B------:R-:W-:-:S03]  /*16d0*/  IMAD.U32 R3, RZ, RZ, UR42 ;  /* 0x0000002aff037e24 */ /* 0x000fc6000f8e00ff */
[----:B------:R-:W-:Y:S01]  /*16e0*/  SHF.L.U32 R0, R0, 0x1f, RZ ;  /* 0x0000001f00007819 */ /* 0x000fe200000006ff */
[----:B0-----:R-:W-:-:S06]  /*16f0*/  ULEA UR4, UR5, UR4, 0x18 ;  /* 0x0000000405047291 */ /* 0x001fcc000f8ec03f */
[----:B------:R-:W-:-:S04]  /*1700*/  IMAD.U32 R6, RZ, RZ, UR4 ;  /* 0x00000004ff067e24 */ /* 0x000fc8000f8e00ff */
[----:B------:R-:W-:-:S04]  /*1710*/  IMAD R3, R3, 0x8, R6 ;  /* 0x0000000803037824 */ /* 0x000fc800078e0206 */
[----:B------:R0:W1:Y:S01]  /*1720*/  SYNCS.PHASECHK.TRANS64.TRYWAIT P1, [R3+URZ], R0 ;  /* 0x00000000030075a7 */ /* 0x000062000802017f */
[----:B------:R-:W-:Y:S05]  /*1730*/  @!P0 BRA `(.L_x_19) ;  /* 0x0000000000048947 */ /* 0x000fea0003800000 */
[----:B------:R-:W-:Y:S01]  /*1740*/  BPT.TRAP 0x1 ;  /* 0x000000040000795c */ /* 0x000fe20000300000 */
.L_x_19:
[----:B------:R-:W-:-:S05]  /*1750*/  IMAD.U32 R4, RZ, RZ, UR44 ;  /* 0x0000002cff047e24 */ /* 0x000fca000f8e00ff */
[----:B------:R-:W-:Y:S01]  /*1760*/  ISETP.GE.AND P2, PT, R4, 0x1, PT ;  /* 0x000000010400780c */ /* 0x000fe20003f46270 */
[----:B-1----:R-:W-:-:S12]  /*1770*/  @P1 BRA `(.L_x_20) ;  /* 0x0000000000081947 */ /* 0x002fd80003800000 */
[----:B------:R-:W1:Y:S02]  /*1780*/  SYNCS.PHASECHK.TRANS64.TRYWAIT P1, [R3+URZ], R0 ;  /* 0x00000000030075a7 */ /* 0x000e64000802017f */
[----:B-1----:R-:W-:Y:S05]  /*1790*/  @!P1 BRA `(.L_x_21) ;  /* 0x0000006400f09947 */ /* 0x002fea0003800000 */
.L_x_20:
[----:B------:R-:W-:Y:S05]  /*17a0*/  WARPSYNC.ALL ;  /* 0x0000000000007948 */ /* 0x000fea0003800000 */
[----:B------:R-:W-:Y:S01]  /*17b0*/  R2UR UR4, R6 ;  /* 0x00000000060472ca */ /* 0x000fe200000e0000 */
[----:B------:R-:W-:Y:S01]  /*17c0*/  ULEA UR5, UR42, UR45, 0xa ;  /* 0x0000002d2a057291 */ /* 0x000fe2000f8e503f */
[----:B------:R-:W-:Y:S01]  /*17d0*/  WARPGROUP.ARRIVE ;  /* 0x00000000000079c5 */ /* 0x000fe20000000000 */
[----:B------:R-:W-:Y:S01]  /*17e0*/  UMOV UR9, 0x40000040 ;  /* 0x4000004000097882 */ /* 0x000fe20000000000 */
[----:B------:R-:W-:-:S04]  /*17f0*/  UMOV UR11, 0x40000040 ;  /* 0x40000040000b7882 */ /* 0x000fc80000000000 */
[----:B------:R-:W-:-:S05]  /*1800*/  UMOV UR8, UR5 ;  /* 0x0000000500087c82 */ /* 0x000fca0008000000 */
[----:B------:R-:W-:-:S04]  /*1810*/  UIADD3 UR4, UR4, 0x10100, URZ ;  /* 0x0001010004047890 */ /* 0x000fc8000fffe03f */
[----:B------:R-:W-:-:S04]  /*1820*/  USHF.R.U32.HI UR4, URZ, 0x4, UR4 ;  /* 0x000000043f047899 */ /* 0x000fc80008011604 */
[----:B------:R-:W-:-:S04]  /*1830*/  ULOP3.LUT UR4, UR4, 0x3fff, URZ, 0xc0, !UPT ;  /* 0x00003fff04047892 */ /* 0x000fc8000f8ec03f */
[----:B------:R-:W-:-:S04]  /*1840*/  ULOP3.LUT UR4, UR4, 0x2000000, URZ, 0xfc, !UPT ;  /* 0x0200000004047892 */ /* 0x000fc8000f8efc3f */
[----:B------:R-:W-:-:S07]  /*1850*/  ULEA UR6, UR42, UR4, 0xa ;  /* 0x000000042a067291 */ /* 0x000fce000f8e503f */
[----:B------:R-:W-:Y:S02]  /*1860*/  UMOV UR10, UR6 ;  /* 0x00000006000a7c82 */ /* 0x000fe40008000000 */
[----:B------:R-:W-:Y:S01]  /*1870*/  HGMMA.64x128x16.F32 R24, gdesc[UR8].tnspA.tnspB, RZ, !UPT, gsb0 ;  /* 0x61e00000081879f0 */ /* 0x000fe2000c0008ff */
[----:B------:R-:W-:Y:S02]  /*1880*/  UIADD3 UR8, UR5, 0x80, URZ ;  /* 0x0000008005087890 */ /* 0x000fe4000fffe03f */
[----:B------:R-:W-:Y:S01]  /*1890*/  UIADD3 UR10, UR6, 0x80, URZ ;  /* 0x00000080060a7890 */ /* 0x000fe2000fffe03f */
[----:B------:R-:W-:Y:S01]  /*18a0*/  UMOV UR9, 0x40000040 ;  /* 0x4000004000097882 */ /* 0x000fe20000000000 */
[----:B------:R-:W-:Y:S01]  /*18b0*/  UMOV UR11, 0x40000040 ;  /* 0x40000040000b7882 */ /* 0x000fe20000000000 */
[----:B------:R-:W-:Y:S02]  /*18c0*/  WARPGROUP.DEPBAR.LE gsb0, 0x0 ;  /* 0x00008000000079c5 */ /* 0x000fe40000010000 */
[----:B------:R-:W-:-:S06]  /*18d0*/  WARPGROUP.ARRIVE ;  /* 0x00000000000079c5 */ /* 0x000fcc0000000000 */
[----:B------:R-:W-:Y:S01]  /*18e0*/  HGMMA.64x128x16.F32 R24, gdesc[UR8].tnspA.tnspB, R24, gsb0 ;  /* 0x61e00000081879f0 */ /* 0x000fe20008000818 */
        /* <DEDUP_REMOVED lines=13> */
[----:B------:R-:W-:Y:S03]  /*19c0*/  HGMMA.64x128x16.F32 R24, gdesc[UR8].tnspA.tnspB, R24, gsb0 ;  /* 0x61e00000081879f0 */ /* 0x000fe60008000818 */
[----:B------:R-:W-:Y:S02]  /*19d0*/  WARPGROUP.DEPBAR.LE gsb0, 0x0 ;  /* 0x00008000000079c5 */ /* 0x000fe40000010000 */
[----:B------:R-:W-:Y:S05]  /*19e0*/  @!P2 BRA `(.L_x_22) ;  /* 0x000000040028a947 */ /* 0x000fea0003800000 */
[----:B------:R-:W-:Y:S01]  /*19f0*/  UIADD3 UR5, UR42, 0x1, URZ ;  /* 0x000000012a057890 */ /* 0x000fe2000fffe03f */
[----:B01----:R-:W-:Y:S02]  /*1a00*/  IMAD.U32 R0, RZ, RZ, UR44 ;  /* 0x0000002cff007e24 */ /* 0x003fe4000f8e00ff */
[----:B------:R-:W-:Y:S01]  /*1a10*/  IMAD.U32 R3, RZ, RZ, UR42 ;  /* 0x0000002aff037e24 */ /* 0x000fe2000f8e00ff */
[----:B------:R-:W-:-:S04]  /*1a20*/  UISETP.NE.AND UP0, UPT, UR5, 0x4, UPT ;  /* 0x000000040500788c */ /* 0x000fc8000bf05270 */
[----:B------:R-:W-:Y:S02]  /*1a30*/  USEL UR6, URZ, 0x1, UP0 ;  /* 0x000000013f067887 */ /* 0x000fe40008000000 */
[----:B------:R-:W-:Y:S02]  /*1a40*/  USEL UR5, UR5, URZ, UP0 ;  /* 0x0000003f05057287 */ /* 0x000fe40008000000 */
[----:B------:R-:W-:-:S06]  /*1a50*/  ULOP3.LUT UR6, UR40, UR6, URZ, 0x3c, !UPT ;  /* 0x0000000628067292 */ /* 0x000fcc000f8e3c3f */
[----:B------:R-:W-:-:S07]  /*1a60*/  IMAD.U32 R7, RZ, RZ, UR6 ;  /* 0x00000006ff077e24 */ /* 0x000fce000f8e00ff */
.L_x_29:
[----:B------:R-:W-:Y:S05]  /*1a70*/  @!P0 BRA `(.L_x_23) ;  /* 0x0000000000048947 */ /* 0x000fea0003800000 */
[----:B------:R-:W-:Y:S01]  /*1a80*/  BPT.TRAP 0x1 ;  /* 0x000000040000795c */ /* 0x000fe20000300000 */
.L_x_23:
[----:B------:R-:W0:Y:S01]  /*1a90*/  S2UR UR7, SR_CgaCtaId ;  /* 0x00000000000779c3 */ /* 0x000e220000008800 */
[----:B------:R-:W-:Y:S01]  /*1aa0*/  UMOV UR6, 0x400 ;  /* 0x0000040000067882 */ /* 0x000fe20000000000 */
[----:B------:R-:W-:Y:S01]  /*1ab0*/  IMAD.U32 R5, RZ, RZ, UR5 ;  /* 0x00000005ff057e24 */ /* 0x000fe2000f8e00ff */
[----:B------:R-:W-:Y:S01]  /*1ac0*/  SHF.L.U32 R4, R7, 0x1f, RZ ;  /* 0x0000001f07047819 */ /* 0x000fe200000006ff */
[----:B0-----:R-:W-:-:S06]  /*1ad0*/  ULEA UR6, UR7, UR6, 0x18 ;  /* 0x0000000607067291 */ /* 0x001fcc000f8ec03f */
[----:B------:R-:W-:-:S04]  /*1ae0*/  IMAD.U32 R6, RZ, RZ, UR6 ;  /* 0x00000006ff067e24 */ /* 0x000fc8000f8e00ff */
[----:B------:R-:W-:-:S04]  /*1af0*/  IMAD R5, R5, 0x8, R6 ;  /* 0x0000000805057824 */ /* 0x000fc800078e0206 */
[----:B------:R0:W1:Y:S01]  /*1b00*/  SYNCS.PHASECHK.TRANS64.TRYWAIT P1, [R5+URZ], R4 ;  /* 0x00000004050075a7 */ /* 0x000062000802017f */
[----:B------:R-:W-:Y:S05]  /*1b10*/  @!P0 BRA `(.L_x_24) ;  /* 0x0000000000048947 */ /* 0x000fea0003800000 */
[----:B------:R-:W-:Y:S01]  /*1b20*/  BPT.TRAP 0x1 ;  /* 0x000000040000795c */ /* 0x000fe20000300000 */
.L_x_24:
[----:B-1----:R-:W-:Y:S05]  /*1b30*/  @P1 BRA `(.L_x_25) ;  /* 0x0000000000081947 */ /* 0x002fea0003800000 */
[----:B------:R-:W1:Y:S02]  /*1b40*/  SYNCS.PHASECHK.TRANS64.TRYWAIT P1, [R5+URZ], R4 ;  /* 0x00000004050075a7 */ /* 0x000e64000802017f */
[----:B-1----:R-:W-:Y:S05]  /*1b50*/  @!P1 BRA `(.L_x_26) ;  /* 0x0000006400149947 */ /* 0x002fea0003800000 */
.L_x_25:
[----:B------:R-:W-:Y:S01]  /*1b60*/  ULEA UR6, UR5, UR45, 0xa ;  /* 0x0000002d05067291 */ /* 0x000fe2000f8e503f */
[----:B------:R-:W-:Y:S01]  /*1b70*/  WARPGROUP.ARRIVE ;  /* 0x00000000000079c5 */ /* 0x000fe20000000000 */
[----:B------:R-:W-:Y:S01]  /*1b80*/  ULEA UR7, UR5, UR4, 0xa ;  /* 0x0000000405077291 */ /* 0x000fe2000f8e503f */
[----:B------:R-:W-:Y:S01]  /*1b90*/  UMOV UR9, 0x40000040 ;  /* 0x4000004000097882 */ /* 0x000fe20000000000 */
[----:B------:R-:W-:-:S03]  /*1ba0*/  UMOV UR11, 0x40000040 ;  /* 0x40000040000b7882 */ /* 0x000fc60000000000 */
[----:B------:R-:W-:Y:S02]  /*1bb0*/  UMOV UR8, UR6 ;  /* 0x0000000600087c82 */ /* 0x000fe40008000000 */
[----:B------:R-:W-:Y:S02]  /*1bc0*/  UMOV UR10, UR7 ;  /* 0x00000007000a7c82 */ /* 0x000fe40008000000 */
[----:B------:R-:W-:Y:S01]  /*1bd0*/  HGMMA.64x128x16.F32 R24, gdesc[UR8].tnspA.tnspB, R24, gsb0 ;  /* 0x61e00000081879f0 */ /* 0x000fe20008000818 */
[----:B------:R-:W-:Y:S02]  /*1be0*/  UIADD3 UR8, UR6, 0x80, URZ ;  /* 0x0000008006087890 */ /* 0x000fe4000fffe03f */
[----:B------:R-:W-:Y:S01]  /*1bf0*/  UIADD3 UR10, UR7, 0x80, URZ ;  /* 0x00000080070a7890 */ /* 0x000fe2000fffe03f */
[----:B------:R-:W-:Y:S01]  /*1c00*/  UMOV UR9, 0x40000040 ;  /* 0x4000004000097882 */ /* 0x000fe20000000000 */
[----:B------:R-:W-:Y:S01]  /*1c10*/  UMOV UR11, 0x40000040 ;  /* 0x40000040000b7882 */ /* 0x000fe20000000000 */
[----:B------:R-:W-:-:S02]  /*1c20*/  WARPGROUP.DEPBAR.LE gsb0, 0x0 ;  /* 0x00008000000079c5 */ /* 0x000fc40000010000 */
        /* <DEDUP_REMOVED lines=18> */
[----:B------:R-:W-:Y:S01]  /*1d50*/  BPT.TRAP 0x1 ;  /* 0x000000040000795c */ /* 0x000fe20000300000 */
.L_x_27:
[----:B------:R-:W-:-:S13]  /*1d60*/  ISETP.NE.AND P1, PT, R22, RZ, PT ;  /* 0x000000ff1600720c */ /* 0x000fda0003f25270 */
[----:B01----:R-:W-:-:S04]  /*1d70*/  @P1 IMAD R4, R3, 0x8, R6 ;  /* 0x0000000803041824 */ /* 0x003fc800078e0206 */
[----:B------:R-:W-:-:S05]  /*1d80*/  @P1 VIADD R4, R4, 0x20 ;  /* 0x0000002004041836 */ /* 0x000fca0000000000 */
[----:B------:R-:W-:-:S04]  /*1d90*/  @P1 PRMT R4, R19, 0x654, R4 ;  /* 0x0000065413041816 */ /* 0x000fc80000000004 */
[----:B------:R0:W-:Y:S01]  /*1da0*/  @P1 SYNCS.ARRIVE.TRANS64.RED.A1T0 RZ, [R4+URZ], RZ ;  /* 0x000000ff04ff19a7 */ /* 0x0001e2000810043f */
[----:B------:R-:W-:-:S13]  /*1db0*/  ISETP.GT.U32.AND P1, PT, R18, 0x1, PT ;  /* 0x000000011200780c */ /* 0x000fda0003f24070 */
[----:B0-----:R-:W-:Y:S05]  /*1dc0*/  @P1 BRA `(.L_x_28) ;  /* 0x0000000000041947 */ /* 0x001fea0003800000 */
[----:B------:R-:W-:Y:S01]  /*1dd0*/  BPT.TRAP 0x1 ;  /* 0x000000040000795c */ /* 0x000fe20000300000 */
.L_x_28:
[----:B------:R-:W-:Y:S01]  /*1de0*/  UIADD3 UR5, UR5, 0x1, URZ ;  /* 0x0000000105057890 */ /* 0x000fe2000fffe03f */
[C---:B------:R-:W-:Y:S01]  /*1df0*/  ISETP.GT.AND P2, PT, R0.reuse, 0x1, PT ;  /* 0x000000010000780c */ /* 0x040fe20003f44270 */
[----:B------:R-:W-:Y:S02]  /*1e00*/  VIADD R3, R3, 0x1 ;  /* 0x0000000103037836 */ /* 0x000fe40000000000 */
[----:B------:R-:W-:Y:S01]  /*1e10*/  UISETP.NE.AND UP0, UPT, UR5, 0x4, UPT ;  /* 0x000000040500788c */ /* 0x000fe2000bf05270 */
[----:B------:R-:W-:Y:S02]  /*1e20*/  VIADD R0, R0, 0xffffffff ;  /* 0xffffffff00007836 */ /* 0x000fe40000000000 */
[C---:B------:R-:W-:Y:S01]  /*1e30*/  ISETP.NE.AND P1, PT, R3.reuse, 0x4, PT ;  /* 0x000000040300780c */ /* 0x040fe20003f25270 */
[----:B------:R-:W-:Y:S02]  /*1e40*/  USEL UR6, URZ, 0x1, UP0 ;  /* 0x000000013f067887 */ /* 0x000fe40008000000 */
[----:B------:R-:W-:Y:S01]  /*1e50*/  USEL UR5, UR5, URZ, UP0 ;  /* 0x0000003f05057287 */ /* 0x000fe20008000000 */
[----:B------:R-:W-:-:S03]  /*1e60*/  SEL R3, R3, RZ, P1 ;  /* 0x000000ff03037207 */ /* 0x000fc60000800000 */
[----:B------:R-:W-:Y:S01]  /*1e70*/  LOP3.LUT R7, R7, UR6, RZ, 0x3c, !PT ;  /* 0x0000000607077c12 */ /* 0x000fe2000f8e3cff */
[----:B------:R-:W-:Y:S07]  /*1e80*/  @P2 BRA `(.L_x_29) ;  /* 0xfffffff800f82947 */ /* 0x000fee000383ffff */
.L_x_22:
[----:B01----:R-:W0:Y:S02]  /*1e90*/  LDC R0, c[0x0][0x28c] ;  /* 0x0000a300ff007b82 */ /* 0x003e240000000800 */
[----:B0-----:R-:W-:-:S13]  /*1ea0*/  ISETP.GE.AND P1, PT, R0, 0x1, PT ;  /* 0x000000010000780c */ /* 0x001fda0003f26270 */
[----:B------:R-:W-:Y:S05]  /*1eb0*/  @!P1 BRA `(.L_x_30) ;  /* 0x0000000000389947 */ /* 0x000fea0003800000 */
[----:B------:R-:W-:Y:S05]  /*1ec0*/  @!P0 BRA `(.L_x_31) ;  /* 0x0000000000048947 */ /* 0x000fea0003800000 */
[----:B------:R-:W-:Y:S01]  /*1ed0*/  BPT.TRAP 0x1 ;  /* 0x000000040000795c */ /* 0x000fe20000300000 */
.L_x_31:
[----:B------:R-:W-:-:S13]  /*1ee0*/  ISETP.NE.AND P0, PT, R22, RZ, PT ;  /* 0x000000ff1600720c */ /* 0x000fda0003f05270 */
[----:B------:R-:W-:-:S05]  /*1ef0*/  VOTEU.ANY UP0, P0 ;  /* 0x00000000003f7886 */ /* 0x000fca0000000100 */
[----:B------:R-:W-:-:S06]  /*1f00*/  @UP0 UIADD3 UR4, UR44, UR42, URZ ;  /* 0x0000002a2c040290 */ /* 0x000fcc000fffe03f */
[----:B------:R-:W-:-:S04]  /*1f10*/  IMAD.U32 R0, RZ, RZ, UR4 ;  /* 0x00000004ff007e24 */ /* 0x000fc8000f8e00ff */
[----:B------:R-:W-:-:S05]  /*1f20*/  @P0 IMAD.SHL.U32 R0, R0, 0x8, RZ ;  /* 0x0000000800000824 */ /* 0x000fca00078e00ff */
[----:B------:R-:W-:-:S04]  /*1f30*/  @P0 LOP3.LUT R0, R0, 0x18, RZ, 0xc0, !PT ;  /* 0x0000001800000812 */ /* 0x000fc800078ec0ff */
[----:B------:R-:W-:-:S04]  /*1f40*/  @P0 IADD3 R0, R6, 0x20, R0 ;  /* 0x0000002006000810 */ /* 0x000fc80007ffe000 */
[----:B------:R-:W-:-:S04]  /*1f50*/  @P0 PRMT R0, R19, 0x654, R0 ;  /* 0x0000065413000816 */ /* 0x000fc80000000000 */
[----:B------:R0:W-:Y:S01]  /*1f60*/  @P0 SYNCS.ARRIVE.TRANS64.RED.A1T0 RZ, [R0+URZ], RZ ;  /* 0x000000ff00ff09a7 */ /* 0x0001e2000810043f */
[----:B------:R-:W-:-:S13]  /*1f70*/  ISETP.GT.U32.AND P0, PT, R18, 0x1, PT ;  /* 0x000000011200780c */ /* 0x000fda0003f04070 */
[----:B0-----:R-:W-:Y:S05]  /*1f80*/  @P0 BRA `(.L_x_30) ;  /* 0x0000000000040947 */ /* 0x001fea0003800000 */
[----:B------:R-:W-:Y:S01]  /*1f90*/  BPT.TRAP 0x1 ;  /* 0x000000040000795c */ /* 0x000fe20000300000 */
.L_x_30:
[----:B------:R-:W-:Y:S01]  /*1fa0*/  IMAD.SHL.U32 R100, R100, 0x80, RZ ;  /* 0x0000008064647824 */ /* 0x000fe200078e00ff */
[----:B------:R-:W-:Y:S01]  /*1fb0*/  ULDC UR6, c[0x0][0x288] ;  /* 0x0000a20000067ab9 */ /* 0x000fe20000000800 */
[----:B------:R-:W-:Y:S01]  /*1fc0*/  SHF.R.S32.HI R11, RZ, 0x1f, R101 ;  /* 0x0000001fff0b7819 */ /* 0x000fe20000011465 */
[C---:B------:R-:W-:Y:S01]  /*1fd0*/  IMAD.SHL.U32 R6, R103.reuse, 0x80, RZ ;  /* 0x0000008067067824 */ /* 0x040fe200078e00ff */
[----:B------:R-:W-:Y:S01]  /*1fe0*/  ULDC.64 UR4, c[0x0][0x5d0] ;  /* 0x0001740000047ab9 */ /* 0x000fe20000000a00 */
[C---:B------:R-:W-:Y:S01]  /*1ff0*/  LOP3.LUT R8, R100.reuse, 0x6, R95, 0xf8, !PT ;  /* 0x0000000664087812 */ /* 0x040fe200078ef85f */
[----:B------:R-:W-:Y:S01]  /*2000*/  IMAD.WIDE R104, R103, 0x80, R88 ;  /* 0x0000008067687825 */ /* 0x000fe200078e0258 */
[----:B------:R-:W-:Y:S01]  /*2010*/  ISETP.GE.AND P0, PT, R100, UR6, PT ;  /* 0x0000000664007c0c */ /* 0x000fe2000bf06270 */
[----:B------:R-:W-:Y:S01]  /*2020*/  ULDC UR6, c[0x0][0x284] ;  /* 0x0000a10000067ab9 */ /* 0x000fe20000000800 */
[----:B------:R-:W-:Y:S01]  /*2030*/  SHF.R.S32.HI R9, RZ, 0x1f, R8 ;  /* 0x0000001fff097819 */ /* 0x000fe20000011408 */
[----:B------:R-:W-:Y:S01]  /*2040*/  IMAD R0, R11, UR4, RZ ;  /* 0x000000040b007c24 */ /* 0x000fe2000f8e02ff */
[----:B------:R-:W-:-:S03]  /*2050*/  ISETP.GE.OR P0, PT, R6, UR6, P0 ;  /* 0x0000000606007c0c */ /* 0x000fc60008706670 */
[C---:B------:R-:W-:Y:S02]  /*2060*/  IMAD R3, R101.reuse, UR5, R0 ;  /* 0x0000000565037c24 */ /* 0x040fe4000f8e0200 */
[----:B------:R-:W-:Y:S01]  /*2070*/  IMAD.WIDE.U32 R4, R101, UR4, R8 ;  /* 0x0000000465047c25 */ /* 0x000fe2000f8e0008 */
[----:B------:R-:W-:-:S03]  /*2080*/  ULDC.64 UR4, c[0x0][0x5c8] ;  /* 0x0001720000047ab9 */ /* 0x000fc60000000a00 */
[----:B------:R-:W-:Y:S02]  /*2090*/  IMAD R7, R105, UR4, RZ ;  /* 0x0000000469077c24 */ /* 0x000fe4000f8e02ff */
[----:B------:R-:W-:Y:S02]  /*20a0*/  IMAD.IADD R5, R5, 0x1, R3 ;  /* 0x0000000105057824 */ /* 0x000fe400078e0203 */
[C---:B------:R-:W-:Y:S02]  /*20b0*/  IMAD R7, R104.reuse, UR5, R7 ;  /* 0x0000000568077c24 */ /* 0x040fe4000f8e0207 */
[----:B------:R-:W-:-:S04]  /*20c0*/  IMAD.WIDE.U32 R106, R104, UR4, R4 ;  /* 0x00000004686a7c25 */ /* 0x000fc8000f8e0004 */
[----:B------:R-:W-:Y:S01]  /*20d0*/  IMAD.MOV.U32 R0, RZ, RZ, -0x1 ;  /* 0xffffffffff007424 */ /* 0x000fe200078e00ff */
[----:B------:R-:W-:Y:S06]  /*20e0*/  @P0 BRA `(.L_x_32) ;  /* 0x00000040001c0947 */ /* 0x000fec0003800000 */
[----:B-----5:R-:W-:Y:S01]  /*20f0*/  FSETP.NEU.AND P0, PT, R90, RZ, PT ;  /* 0x000000ff5a00720b */ /* 0x020fe20003f0d000 */
[----:B------:R-:W-:Y:S01]  /*2100*/  IMAD.IADD R4, R94, 0x1, -R100 ;  /* 0x000000015e047824 */ /* 0x000fe200078e0a64 */
[----:B------:R-:W-:Y:S01]  /*2110*/  BSSY B0, `(.L_x_32) ;  /* 0x0000404000007945 */ /* 0x000fe20003800000 */
[----:B------:R-:W-:Y:S02]  /*2120*/  IMAD.IADD R3, R99, 0x1, -R6 ;  /* 0x0000000163037824 */ /* 0x000fe400078e0a06 */
[----:B------:R-:W-:Y:S01]  /*2130*/  IMAD.IADD R103, R107, 0x1, R7 ;  /* 0x000000016b677824 */ /* 0x000fe200078e0207 */
[----:B------:R-:W-:-:S04]  /*2140*/  ISETP.GT.AND P2, PT, R4, RZ, PT ;  /* 0x000000ff0400720c */ /* 0x000fc80003f44270 */
[----:B------:R-:W-:-:S03]  /*2150*/  ISETP.GT.AND P1, PT, R3, RZ, P2 ;  /* 0x000000ff0300720c */ /* 0x000fc60001724270 */
[----:B------:R-:W-:Y:S10]  /*2160*/  @!P0 BRA `(.L_x_33) ;  /* 0x0000002c00288947 */ /* 0x000ff40003800000 */
[----:B------:R-:W0:Y:S01]  /*2170*/  LDC.64 R110, c[0x0][0x5b8] ;  /* 0x00016e00ff6e7b82 */ /* 0x000e220000000a00 */
[----:B------:R-:W-:-:S07]  /*2180*/  ULDC.64 UR4, c[0x0][0x5c0] ;  /* 0x0001700000047ab9 */ /* 0x000fce0000000a00 */
[----:B------:R-:W1:Y:S08]  /*2190*/  LDC.64 R112, c[0x0][0x5b0] ;  /* 0x00016c00ff707b82 */ /* 0x000e700000000a00 */
[----:B------:R-:W2:Y:S01]  /*21a0*/  LDC.64 R114, c[0x0][0x5a8] ;  /* 0x00016a00ff727b82 */ /* 0x000ea20000000a00 */
[-C--:B0-----:R-:W-:Y:S02]  /*21b0*/  IMAD R6, R11, R110.reuse, RZ ;  /* 0x0000006e0b067224 */ /* 0x081fe400078e02ff */
[----:B------:R-:W-:-:S04]  /*21c0*/  IMAD.WIDE.U32 R108, R101, R110, R8 ;  /* 0x0000006e656c7225 */ /* 0x000fc800078e0008 */
[----:B------:R-:W-:Y:S02]  /*21d0*/  IMAD R107, R101, R111, R6 ;  /* 0x0000006f656b7224 */ /* 0x000fe400078e0206 */
[-C--:B-1----:R-:W-:Y:S02]  /*21e0*/  IMAD R5, R105, R112.reuse, RZ ;  /* 0x0000007069057224 */ /* 0x082fe400078e02ff */
[----:B------:R-:W-:Y:S02]  /*21f0*/  IMAD.IADD R13, R109, 0x1, R107 ;  /* 0x000000016d0d7824 */ /* 0x000fe400078e026b */
[----:B------:R-:W-:Y:S02]  /*2200*/  IMAD.MOV.U32 R12, RZ, RZ, R108 ;  /* 0x000000ffff0c7224 */ /* 0x000fe400078e006c */
[C---:B------:R-:W-:Y:S02]  /*2210*/  IMAD R111, R104.reuse, R113, R5 ;  /* 0x00000071686f7224 */ /* 0x040fe400078e0205 */
[----:B------:R-:W-:-:S04]  /*2220*/  IMAD.WIDE.U32 R6, R104, R112, R12 ;  /* 0x0000007068067225 */ /* 0x000fc800078e000c */
[----:B------:R-:W-:Y:S01]  /*2230*/  IMAD.IADD R5, R7, 0x1, R111 ;  /* 0x0000000107057824 */ /* 0x000fe200078e026f */
[----:B--2---:R-:W-:-:S04]  /*2240*/  LEA R14, P0, R6, R114, 0x1 ;  /* 0x00000072060e7211 */ /* 0x004fc800078008ff */
[----:B------:R-:W-:-:S05]  /*2250*/  LEA.HI.X R15, R6, R115, R5, 0x1, P0 ;  /* 0x00000073060f7211 */ /* 0x000fca00000f0c05 */
[----:B------:R0:W2:Y:S01]  /*2260*/  @P1 LDG.E.LTC128B.U16 R5, desc[UR36][R14.64] ;  /* 0x000000240e051981 */ /* 0x0000a2000c1e1520 */
[----:B------:R-:W-:Y:S01]  /*2270*/  LEA R10, P0, R106, UR4, 0x1 ;  /* 0x000000046a0a7c11 */ /* 0x000fe2000f8008ff */
[----:B------:R-:W-:Y:S01]  /*2280*/  IMAD.WIDE.U32 R6, R104, R112, R8 ;  /* 0x0000007068067225 */ /* 0x000fe200078e0008 */
[----:B------:R-:W-:Y:S03]  /*2290*/  BSSY B1, `(.L_x_34) ;  /* 0x0000012000017945 */ /* 0x000fe60003800000 */
[----:B------:R-:W-:Y:S02]  /*22a0*/  IMAD.IADD R7, R111, 0x1, R7 ;  /* 0x000000016f077824 */ /* 0x000fe400078e0207 */
[----:B------:R-:W-:Y:S01]  /*22b0*/  IMAD.WIDE.U32 R20, R101, R110, R6 ;  /* 0x0000006e65147225 */ /* 0x000fe200078e0006 */
[----:B0-----:R-:W-:-:S03]  /*22c0*/  SHF.L.U64.HI R15, R112, 0x3, R113 ;  /* 0x00000003700f7819 */ /* 0x001fc60000010271 */
[----:B------:R-:W-:Y:S01]  /*22d0*/  IMAD.IADD R7, R107, 0x1, R21 ;  /* 0x000000016b077824 */ /* 0x000fe200078e0215 */
[----:B------:R-:W-:Y:S01]  /*22e0*/  LEA R6, P4, R20, R114, 0x1 ;  /* 0x0000007214067211 */ /* 0x000fe200078808ff */
[----:B------:R-:W-:-:S03]  /*22f0*/  IMAD.SHL.U32 R14, R112, 0x8, RZ ;  /* 0x00000008700e7824 */ /* 0x000fc600078e00ff */
[----:B------:R-:W-:Y:S01]  /*2300*/  LEA.HI.X R7, R20, R115, R7, 0x1, P4 ;  /* 0x0000007314077211 */ /* 0x000fe200020f0c07 */
[----:B--2---:R-:W-:-:S05]  /*2310*/  HADD2.F32 R11, -RZ, R5.H0_H0 ;  /* 0x20000005ff0b7230 */ /* 0x004fca0000004100 */
[----:B------:R-:W-:-:S04]  /*2320*/  FMUL R11, R11, R90 ;  /* 0x0000005a0b0b7220 */ /* 0x000fc80000400000 */
[----:B------:R-:W-:Y:S01]  /*2330*/  FFMA R24, R24, R23, R11 ;  /* 0x0000001718187223 */ /* 0x000fe2000000000b */
[----:B------:R-:W-:Y:S02]  /*2340*/  LEA.HI.X R11, R106, UR5, R103, 0x1, P0 ;  /* 0x000000056a0b7c11 */ /* 0x000fe400080f0c67 */
[----:B------:R-:W-:Y:S02]  /*2350*/  ISETP.GT.AND P0, PT, R4, 0x1, PT ;  /* 0x000000010400780c */ /* 0x000fe40003f04270 */
[----:B------:R-:W-:Y:S02]  /*2360*/  F2FP.F16.F32.PACK_AB R24, RZ, R24 ;  /* 0x00000018ff18723e */ /* 0x000fe400000000ff */
[----:B------:R-:W-:-:S03]  /*2370*/  ISETP.GT.AND P3, PT, R3, RZ, P0 ;  /* 0x000000ff0300720c */ /* 0x000fc60000764270 */
[----:B------:R0:W-:Y:S10]  /*2380*/  @P1 STG.E.U16 desc[UR36][R10.64], R24 ;  /* 0x000000180a001986 */ /* 0x0001f4000c101524 */
[----:B------:R-:W-:Y:S05]  /*2390*/  @!P3 BRA `(.L_x_35) ;  /* 0x000000000004b947 */ /* 0x000fea0003800000 */
[----:B------:R1:W5:Y:S02]  /*23a0*/  LDG.E.LTC128B.U16 R5, desc[UR36][R6.64+0x2] ;  /* 0x0000022406057981 */ /* 0x000364000c1e1520 */
.L_x_35:
[----:B------:R-:W-:Y:S05]  /*23b0*/  BSYNC B1 ;  /* 0x0000000000017941 */ /* 0x000fea0003800000 */
.L_x_34:
[----:B-----5:R-:W-:Y:S01]  /*23c0*/  HADD2.F32 R103, -RZ, R5.H0_H0 ;  /* 0x20000005ff677230 */ /* 0x020fe20000004100 */
[----:B------:R-:W-:Y:S01]  /*23d0*/  ISETP.GT.AND P2, PT, R3, 0x8, P2 ;  /* 0x000000080300780c */ /* 0x000fe20001744270 */
[----:B------:R-:W-:Y:S01]  /*23e0*/  IMAD.WIDE.U32 R20, R104, R112, R14 ;  /* 0x0000007068147225 */ /* 0x000fe200078e000e */
[----:B0-----:R-:W-:-:S03]  /*23f0*/  PRMT R24, R5, 0x7610, R24 ;  /* 0x0000761005187816 */ /* 0x001fc60000000018 */
[----:B------:R-:W-:Y:S01]  /*2400*/  FMUL R12, R103, R90 ;  /* 0x0000005a670c7220 */ /* 0x000fe20000400000 */
[----:B------:R-:W-:Y:S01]  /*2410*/  IMAD.IADD R111, R111, 0x1, R21 ;  /* 0x000000016f6f7824 */ /* 0x000fe200078e0215 */
[----:B------:R-:W-:Y:S02]  /*2420*/  IADD3 R108, P1, R108, R20, RZ ;  /* 0x000000146c6c7210 */ /* 0x000fe40007f3e0ff */
[----:B------:R-:W-:-:S03]  /*2430*/  FFMA R12, R25, R23, R12 ;  /* 0x00000017190c7223 */ /* 0x000fc6000000000c */
[----:B------:R-:W-:Y:S01]  /*2440*/  IMAD.X R13, R111, 0x1, R13, P1 ;  /* 0x000000016f0d7824 */ /* 0x000fe200008e060d */
[C---:B------:R-:W-:Y:S02]  /*2450*/  LEA R14, P1, R108.reuse, R114, 0x1 ;  /* 0x000000726c0e7211 */ /* 0x040fe400078208ff */
[----:B------:R-:W-:Y:S02]  /*2460*/  F2FP.F16.F32.PACK_AB R12, RZ, R12 ;  /* 0x0000000cff0c723e */ /* 0x000fe400000000ff */
[----:B------:R-:W-:Y:S02]  /*2470*/  LEA.HI.X R15, R108, R115, R13, 0x1, P1 ;  /* 0x000000736c0f7211 */ /* 0x000fe400008f0c0d */
[----:B------:R-:W-:-:S05]  /*2480*/  PRMT R21, R12, 0x7610, R21 ;  /* 0x000076100c157816 */ /* 0x000fca0000000015 */
[----:B------:R0:W-:Y:S04]  /*2490*/  @P3 STG.E.U16 desc[UR36][R10.64+0x2], R21 ;  /* 0x000002150a003986 */ /* 0x0001e8000c101524 */
[----:B------:R-:W2:Y:S01]  /*24a0*/  @P2 LDG.E.LTC128B.U16 R24, desc[UR36][R14.64] ;  /* 0x000000240e182981 */ /* 0x000ea2000c1e1520 */
[----:B------:R-:W-:Y:S01]  /*24b0*/  IADD3 R20, P1, R8, R20, RZ ;  /* 0x0000001408147210 */ /* 0x000fe20007f3e0ff */
[----:B------:R-:W-:Y:S01]  /*24c0*/  BSSY B1, `(.L_x_36) ;  /* 0x0000011000017945 */ /* 0x000fe20003800000 */
[----:B------:R-:W-:Y:S02]  /*24d0*/  SHF.L.U64.HI R13, R91, 0x1, R92 ;  /* 0x000000015b0d7819 */ /* 0x000fe4000001025c */
[----:B------:R-:W-:Y:S01]  /*24e0*/  ISETP.GT.AND P0, PT, R3, 0x8, P0 ;  /* 0x000000080300780c */ /* 0x000fe20000704270 */
[----:B0-----:R-:W-:Y:S01]  /*24f0*/  IMAD.X R21, R9, 0x1, R111, P1 ;  /* 0x0000000109157824 */ /* 0x001fe200008e066f */
[----:B------:R-:W-:Y:S01]  /*2500*/  LEA R12, P1, R91, R10, 0x1 ;  /* 0x0000000a5b0c7211 */ /* 0x000fe200078208ff */
[----:B------:R-:W-:-:S04]  /*2510*/  IMAD.WIDE.U32 R20, R101, R110, R20 ;  /* 0x0000006e65147225 */ /* 0x000fc800078e0014 */
[----:B------:R-:W-:Y:S01]  /*2520*/  IMAD.X R13, R13, 0x1, R11, P1 ;  /* 0x000000010d0d7824 */ /* 0x000fe200008e060b */
[----:B------:R-:W-:Y:S01]  /*2530*/  LEA R8, P3, R20, R114, 0x1 ;  /* 0x0000007214087211 */ /* 0x000fe200078608ff */
[----:B------:R-:W-:-:S05]  /*2540*/  IMAD.IADD R9, R107, 0x1, R21 ;  /* 0x000000016b097824 */ /* 0x000fca00078e0215 */
[----:B------:R-:W-:Y:S01]  /*2550*/  LEA.HI.X R9, R20, R115, R9, 0x1, P3 ;  /* 0x0000007314097211 */ /* 0x000fe200018f0c09 */
[----:B--2---:R-:W-:-:S05]  /*2560*/  HADD2.F32 R5, -RZ, R24.H0_H0 ;  /* 0x20000018ff057230 */ /* 0x004fca0000004100 */
[----:B------:R-:W-:-:S04]  /*2570*/  FMUL R5, R5, R90 ;  /* 0x0000005a05057220 */ /* 0x000fc80000400000 */
[----:B------:R-:W-:-:S05]  /*2580*/  FFMA R5, R26, R23, R5 ;  /* 0x000000171a057223 */ /* 0x000fca0000000005 */
[----:B------:R-:W-:-:S05]  /*2590*/  F2FP.F16.F32.PACK_AB R5, RZ, R5 ;  /* 0x00000005ff05723e */ /* 0x000fca00000000ff */
[----:B------:R0:W-:Y:S01]  /*25a0*/  @P2 STG.E.U16 desc[UR36][R12.64], R5 ;  /* 0x000000050c002986 */ /* 0x0001e2000c101524 */
[----:B------:R-:W-:Y:S05]  /*25b0*/  @!P0 BRA `(.L_x_37) ;  /* 0x0000000000048947 */ /* 0x000fea0003800000 */
[----:B------:R2:W5:Y:S02]  /*25c0*/  LDG.E.LTC128B.U16 R24, desc[UR36][R8.64+0x2] ;  /* 0x0000022408187981 */ /* 0x000564000c1e1520 */
.L_x_37:
[----:B------:R-:W-:Y:S05]  /*25d0*/  BSYNC B1 ;  /* 0x0000000000017941 */ /* 0x000fea0003800000 */
.L_x_36:
[----:B0----5:R-:W-:Y:S01]  /*25e0*/  HADD2.F32 R5, -RZ, R24.H0_H0 ;  /* 0x20000018ff057230 */ /* 0x021fe20000004100 */
[----:B------:R-:W-:Y:S01]  /*25f0*/  ISETP.GT.AND P1, PT, R4, 0x8, PT ;  /* 0x000000080400780c */ /* 0x000fe20003f24270 */
[----:B------:R-:W-:Y:S03]  /*2600*/  BSSY B1, `(.L_x_38) ;  /* 0x0000008000017945 */ /* 0x000fe60003800000 */
[----:B------:R-:W-:Y:S01]  /*2610*/  FMUL R14, R5, R90 ;  /* 0x0000005a050e7220 */ /* 0x000fe20000400000 */
[----:B------:R-:W-:-:S03]  /*2620*/  ISETP.GT.AND P2, PT, R3, RZ, P1 ;  /* 0x000000ff0300720c */ /* 0x000fc60000f44270 */
[----:B------:R-:W-:-:S05]  /*2630*/  FFMA R14, R27, R23, R14 ;  /* 0x000000171b0e7223 */ /* 0x000fca000000000e */
[----:B------:R-:W-:-:S05]  /*2640*/  F2FP.F16.F32.PACK_AB R14, RZ, R14 ;  /* 0x0000000eff0e723e */ /* 0x000fca00000000ff */
[----:B------:R0:W-:Y:S01]  /*2650*/  @P0 STG.E.U16 desc[UR36][R12.64+0x2], R14 ;  /* 0x0000020e0c000986 */ /* 0x0001e2000c101524 */
[----:B------:R-:W-:Y:S05]  /*2660*/  @!P2 BRA `(.L_x_39) ;  /* 0x000000000004a947 */ /* 0x000fea0003800000 */
[----:B------:R3:W5:Y:S02]  /*2670*/  LDG.E.LTC128B.U16 R24, desc[UR36][R6.64+0x10] ;  /* 0x0000102406187981 */ /* 0x000764000c1e1520 */
.L_x_39:
[----:B------:R-:W-:Y:S05]  /*2680*/  BSYNC B1 ;  /* 0x0000000000017941 */ /* 0x000fea0003800000 */
.L_x_38:
[----:B-----5:R-:W-:Y:S01]  /*2690*/  HADD2.F32 R5, -RZ, R24.H0_H0 ;  /* 0x20000018ff057230 */ /* 0x020fe20000004100 */
        /* <DEDUP_REMOVED lines=9> */
.L_x_41:
[----:B------:R-:W-:Y:S05]  /*2730*/  BSYNC B1 ;  /* 0x0000000000017941 */ /* 0x000fea0003800000 */
.L_x_40:
[----:B----45:R-:W-:Y:S01]  /*2740*/  HADD2.F32 R5, -RZ, R24.H0_H0 ;  /* 0x20000018ff057230 */ /* 0x030fe20000004100 */
[----:B------:R-:W-:Y:S01]  /*2750*/  ISETP.GT.AND P1, PT, R3, 0x8, P1 ;  /* 0x000000080300780c */ /* 0x000fe20000f24270 */
[----:B------:R-:W-:Y:S03]  /*2760*/  BSSY B1, `(.L_x_42) ;  /* 0x0000007000017945 */ /* 0x000fe60003800000 */
[----:B0-----:R-:W-:-:S04]  /*2770*/  FMUL R14, R5, R90 ;  /* 0x0000005a050e7220 */ /* 0x001fc80000400000 */
[----:B------:R-:W-:-:S05]  /*2780*/  FFMA R14, R29, R23, R14 ;  /* 0x000000171d0e7223 */ /* 0x000fca000000000e */
[----:B------:R-:W-:-:S05]  /*2790*/  F2FP.F16.F32.PACK_AB R14, RZ, R14 ;  /* 0x0000000eff0e723e */ /* 0x000fca00000000ff */
[----:B------:R0:W-:Y:S01]  /*27a0*/  @P3 STG.E.U16 desc[UR36][R10.64+0x12], R14 ;  /* 0x0000120e0a003986 */ /* 0x0001e2000c101524 */
[----:B------:R-:W-:Y:S05]  /*27b0*/  @!P1 BRA `(.L_x_43) ;  /* 0x0000000000049947 */ /* 0x000fea0003800000 */
[----:B------:R4:W5:Y:S02]  /*27c0*/  LDG.E.LTC128B.U16 R24, desc[UR36][R8.64+0x10] ;  /* 0x0000102408187981 */ /* 0x000964000c1e1520 */
.L_x_43:
[----:B------:R-:W-:Y:S05]  /*27d0*/  BSYNC B1 ;  /* 0x0000000000017941 */ /* 0x000fea0003800000 */
.L_x_42:
[----:B-----5:R-:W-:Y:S01]  /*27e0*/  HADD2.F32 R5, -RZ, R24.H0_H0 ;  /* 0x20000018ff057230 */ /* 0x020fe20000004100 */
[----:B------:R-:W-:Y:S01]  /*27f0*/  ISETP.GT.AND P0, PT, R3, 0x8, P0 ;  /* 0x000000080300780c */ /* 0x000fe20000704270 */
[----:B------:R-:W-:Y:S03]  /*2800*/  BSSY B1, `(.L_x_44) ;  /* 0x0000007000017945 */ /* 0x000fe60003800000 */
[----:B------:R-:W-:-:S04]  /*2810*/  FMUL R5, R5, R90 ;  /* 0x0000005a05057220 */ /* 0x000fc80000400000 */
[----:B------:R-:W-:-:S05]  /*2820*/  FFMA R5, R30, R23, R5 ;  /* 0x000000171e057223 */ /* 0x000fca0000000005 */
[----:B------:R-:W-:-:S05]  /*2830*/  F2FP.F16.F32.PACK_AB R5, RZ, R5 ;  /* 0x00000005ff05723e */ /* 0x000fca00000000ff */
[----:B------:R0:W-:Y:S01]  /*2840*/  @P1 STG.E.U16 desc[UR36][R12.64+0x10], R5 ;  /* 0x000010050c001986 */ /* 0x0001e2000c101524 */
[----:B------:R-:W-:Y:S05]  /*2850*/  @!P0 BRA `(.L_x_45) ;  /* 0x0000000000048947 */ /* 0x000fea0003800000 */
[----:B------:R0:W5:Y:S02]  /*2860*/  LDG.E.LTC128B.U16 R24, desc[UR36][R8.64+0x12] ;  /* 0x0000122408187981 */ /* 0x000164000c1e1520 */
.L_x_45:
[----:B------:R-:W-:Y:S05]  /*2870*/  BSYNC B1 ;  /* 0x0000000000017941 */ /* 0x000fea0003800000 */
.L_x_44:
        /* <DEDUP_REMOVED lines=10> */
.L_x_47:
[----:B------:R-:W-:Y:S05]  /*2920*/  BSYNC B1 ;  /* 0x0000000000017941 */ /* 0x000fea0003800000 */
.L_x_46:
        /* <DEDUP_REMOVED lines=10> */
.L_x_49:
[----:B------:R-:W-:Y:S05]  /*29d0*/  BSYNC B1 ;  /* 0x0000000000017941 */ /* 0x000fea0003800000 */
.L_x_48:
[----:B0----5:R-:W-:Y:S01]  /*29e0*/  HADD2.F32 R5, -RZ, R24.H0_H0 ;  /* 0x20000018ff057230 */ /* 0x021fe20000004100 */
        /* <DEDUP_REMOVED lines=8> */
.L_x_51:
[----:B------:R-:W-:Y:S05]  /*2a70*/  BSYNC B1 ;  /* 0x0000000000017941 */ /* 0x000fea0003800000 */
.L_x_50:
        /* <DEDUP_REMOVED lines=9> */
.L_x_53:
[----:B------:R-:W-:Y:S05]  /*2b10*/  BSYNC B1 ;  /* 0x0000000000017941 */ /* 0x000fea0003800000 */
.L_x_52:
        /* <DEDUP_REMOVED lines=10> */
.L_x_55:
[----:B------:R-:W-:Y:S05]  /*2bc0*/  BSYNC B1 ;  /* 0x0000000000017941 */ /* 0x000fea0003800000 */
.L_x_54:
        /* <DEDUP_REMOVED lines=10> */
.L_x_57:
[----:B------:R-:W-:Y:S05]  /*2c70*/  BSYNC B1 ;  /* 0x0000000000017941 */ /* 0x000fea0003800000 */
.L_x_56:
        /* <DEDUP_REMOVED lines=9> */
.L_x_59:
[----:B------:R-:W-:Y:S05]  /*2d10*/  BSYNC B1 ;  /* 0x0000000000017941 */ /* 0x000fea0003800000 */
.L_x_58:
        /* <DEDUP_REMOVED lines=9> */
.L_x_61:
[----:B------:R-:W-:Y:S05]  /*2db0*/  BSYNC B1 ;  /* 0x0000000000017941 */ /* 0x000fea0003800000 */
.L_x_60:
        /* <DEDUP_REMOVED lines=10> */
.L_x_63:
[----:B------:R-:W-:Y:S05]  /*2e60*/  BSYNC B1 ;  /* 0x0000000000017941 */ /* 0x000fea0003800000 */
.L_x_62:
        /* <DEDUP_REMOVED lines=10> */
.L_x_65:
[----:B------:R-:W-:Y:S05]  /*2f10*/  BSYNC B1 ;  /* 0x0000000000017941 */ /* 0x000fea0003800000 */
.L_x_64:
        /* <DEDUP_REMOVED lines=9> */
.L_x_67:
[----:B------:R-:W-:Y:S05]  /*2fb0*/  BSYNC B1 ;  /* 0x0000000000017941 */ /* 0x000fea0003800000 */
.L_x_66:
        /* <DEDUP_REMOVED lines=9> */
.L_x_69:
[----:B------:R-:W-:Y:S05]  /*3050*/  BSYNC B1 ;  /* 0x0000000000017941 */ /* 0x000fea0003800000 */
.L_x_68:
        /* <DEDUP_REMOVED lines=10> */
.L_x_71:
[----:B------:R-:W-:Y:S05]  /*3100*/  BSYNC B1 ;  /* 0x0000000000017941 */ /* 0x000fea0003800000 */
.L_x_70:
        /* <DEDUP_REMOVED lines=10> */
.L_x_73:
[----:B------:R-:W-:Y:S05]  /*31b0*/  BSYNC B1 ;  /* 0x0000000000017941 */ /* 0x000fea0003800000 */
.L_x_72:
        /* <DEDUP_REMOVED lines=9> */
.L_x_75:
[----:B------:R-:W-:Y:S05]  /*3250*/  BSYNC B1 ;  /* 0x0000000000017941 */ /* 0x000fea0003800000 */
.L_x_74:
        /* <DEDUP_REMOVED lines=9> */
.L_x_77:
[----:B------:R-:W-:Y:S05]  /*32f0*/  BSYNC B1 ;  /* 0x0000000000017941 */ /* 0x000fea0003800000 */
.L_x_76:
        /* <DEDUP_REMOVED lines=10> */
.L_x_79:
[----:B------:R-:W-:Y:S05]  /*33a0*/  BSYNC B1 ;  /* 0x0000000000017941 */ /* 0x000fea0003800000 */
.L_x_78:
        /* <DEDUP_REMOVED lines=10> */
.L_x_81:
[----:B------:R-:W-:Y:S05]  /*3450*/  BSYNC B1 ;  /* 0x0000000000017941 */ /* 0x000fea0003800000 */
.L_x_80:
        /* <DEDUP_REMOVED lines=9> */
.L_x_83:
[----:B------:R-:W-:Y:S05]  /*34f0*/  BSYNC B1 ;  /* 0x0000000000017941 */ /* 0x000fea0003800000 */
.L_x_82:
        /* <DEDUP_REMOVED lines=9> */
.L_x_85:
[----:B------:R-:W-:Y:S05]  /*3590*/  BSYNC B1 ;  /* 0x0000000000017941 */ /* 0x000fea0003800000 */
.L_x_84:
        /* <DEDUP_REMOVED lines=10> */
.L_x_87:
[----:B------:R-:W-:Y:S05]  /*3640*/  BSYNC B1 ;  /* 0x0000000000017941 */ /* 0x000fea0003800000 */
.L_x_86:
        /* <DEDUP_REMOVED lines=10> */
.L_x_89:
[----:B------:R-:W-:Y:S05]  /*36f0*/  BSYNC B1 ;  /* 0x0000000000017941 */ /* 0x000fea0003800000 */
.L_x_88:
        /* <DEDUP_REMOVED lines=9> */
.L_x_91:
[----:B------:R-:W-:Y:S05]  /*3790*/  BSYNC B1 ;  /* 0x0000000000017941 */ /* 0x000fea0003800000 */
.L_x_90:
        /* <DEDUP_REMOVED lines=9> */
.L_x_93:
[----:B------:R-:W-:Y:S05]  /*3830*/  BSYNC B1 ;  /* 0x0000000000017941 */ /* 0x000fea0003800000 */
.L_x_92:
        /* <DEDUP_REMOVED lines=10> */
.L_x_95:
[----:B------:R-:W-:Y:S05]  /*38e0*/  BSYNC B1 ;  /* 0x0000000000017941 */ /* 0x000fea0003800000 */
.L_x_94:
        /* <DEDUP_REMOVED lines=10> */
.L_x_97:
[----:B------:R-:W-:Y:S05]  /*3990*/  BSYNC B1 ;  /* 0x0000000000017941 */ /* 0x000fea0003800000 */
.L_x_96:
        /* <DEDUP_REMOVED lines=9> */
.L_x_99:
[----:B------:R-:W-:Y:S05]  /*3a30*/  BSYNC B1 ;  /* 0x0000000000017941 */ /* 0x000fea0003800000 */
.L_x_98:
        /* <DEDUP_REMOVED lines=9> */
.L_x_101:
[----:B------:R-:W-:Y:S05]  /*3ad0*/  BSYNC B1 ;  /* 0x0000000000017941 */ /* 0x000fea0003800000 */
.L_x_100:
        /* <DEDUP_REMOVED lines=10> */
.L_x_103:
[----:B------:R-:W-:Y:S05]  /*3b80*/  BSYNC B1 ;  /* 0x0000000000017941 */ /* 0x000fea0003800000 */
.L_x_102:
        /* <DEDUP_REMOVED lines=10> */
.L_x_105:
[----:B------:R-:W-:Y:S05]  /*3c30*/  BSYNC B1 ;  /* 0x0000000000017941 */ /* 0x000fea0003800000 */
.L_x_104:
        /* <DEDUP_REMOVED lines=9> */
.L_x_107:
[----:B------:R-:W-:Y:S05]  /*3cd0*/  BSYNC B1 ;  /* 0x0000000000017941 */ /* 0x000fea0003800000 */
.L_x_106:
        /* <DEDUP_REMOVED lines=9> */
.L_x_109:
[----:B------:R-:W-:Y:S05]  /*3d70*/  BSYNC B1 ;  /* 0x0000000000017941 */ /* 0x000fea0003800000 */
.L_x_108:
        /* <DEDUP_REMOVED lines=10> */
.L_x_111:
[----:B------:R-:W-:Y:S05]  /*3e20*/  BSYNC B1 ;  /* 0x0000000000017941 */ /* 0x000fea0003800000 */
.L_x_110:
        /* <DEDUP_REMOVED lines=10> */
.L_x_113:
[----:B------:R-:W-:Y:S05]  /*3ed0*/  BSYNC B1 ;  /* 0x0000000000017941 */ /* 0x000fea0003800000 */
.L_x_112:
        /* <DEDUP_REMOVED lines=9> */
.L_x_115:
[----:B------:R-:W-:Y:S05]  /*3f70*/  BSYNC B1 ;  /* 0x0000000000017941 */ /* 0x000fea0003800000 */
.L_x_114:
        /* <DEDUP_REMOVED lines=9> */
.L_x_117:
[----:B------:R-:W-:Y:S05]  /*4010*/  BSYNC B1 ;  /* 0x0000000000017941 */ /* 0x000fea0003800000 */
.L_x_116:
        /* <DEDUP_REMOVED lines=10> */
.L_x_119:
[----:B------:R-:W-:Y:S05]  /*40c0*/  BSYNC B1 ;  /* 0x0000000000017941 */ /* 0x000fea0003800000 */
.L_x_118:
        /* <DEDUP_REMOVED lines=10> */
.L_x_121:
[----:B------:R-:W-:Y:S05]  /*4170*/  BSYNC B1 ;  /* 0x0000000000017941 */ /* 0x000fea0003800000 */
.L_x_120:
        /* <DEDUP_REMOVED lines=9> */
.L_x_123:
[----:B------:R-:W-:Y:S05]  /*4210*/  BSYNC B1 ;  /* 0x0000000000017941 */ /* 0x000fea0003800000 */
.L_x_122:
        /* <DEDUP_REMOVED lines=9> */
.L_x_125:
[----:B------:R-:W-:Y:S05]  /*42b0*/  BSYNC B1 ;  /* 0x0000000000017941 */ /* 0x000fea0003800000 */
.L_x_124:
        /* <DEDUP_REMOVED lines=10> */
.L_x_127:
[----:B------:R-:W-:Y:S05]  /*4360*/  BSYNC B1 ;  /* 0x0000000000017941 */ /* 0x000fea0003800000 */
.L_x_126:
        /* <DEDUP_REMOVED lines=10> */
.L_x_129:
[----:B------:R-:W-:Y:S05]  /*4410*/  BSYNC B1 ;  /* 0x0000000000017941 */ /* 0x000fea0003800000 */
.L_x_128:
        /* <DEDUP_REMOVED lines=9> */
.L_x_131:
[----:B------:R-:W-:Y:S05]  /*44b0*/  BSYNC B1 ;  /* 0x0000000000017941 */ /* 0x000fea0003800000 */
.L_x_130:
        /* <DEDUP_REMOVED lines=9> */
.L_x_133:
[----:B------:R-:W-:Y:S05]  /*4550*/  BSYNC B1 ;  /* 0x0000000000017941 */ /* 0x000fea0003800000 */
.L_x_132:
        /* <DEDUP_REMOVED lines=10> */
.L_x_135:
[----:B------:R-:W-:Y:S05]  /*4600*/  BSYNC B1 ;  /* 0x0000000000017941 */ /* 0x000fea0003800000 */
.L_x_134:
        /* <DEDUP_REMOVED lines=10> */
.L_x_137:
[----:B------:R-:W-:Y:S05]  /*46b0*/  BSYNC B1 ;  /* 0x0000000000017941 */ /* 0x000fea0003800000 */
.L_x_136:
        /* <DEDUP_REMOVED lines=9> */
.L_x_139:
[----:B------:R-:W-:Y:S05]  /*4750*/  BSYNC B1 ;  /* 0x0000000000017941 */ /* 0x000fea0003800000 */
.L_x_138:
        /* <DEDUP_REMOVED lines=9> */
.L_x_141:
[----:B------:R-:W-:Y:S05]  /*47f0*/  BSYNC B1 ;  /* 0x0000000000017941 */ /* 0x000fea0003800000 */
.L_x_140:
        /* <DEDUP_REMOVED lines=10> */
.L_x_143:
[----:B------:R-:W-:Y:S05]  /*48a0*/  BSYNC B1 ;  /* 0x0000000000017941 */ /* 0x000fea0003800000 */
.L_x_142:
        /* <DEDUP_REMOVED lines=10> */
.L_x_145:
[----:B------:R-:W-:Y:S05]  /*4950*/  BSYNC B1 ;  /* 0x0000000000017941 */ /* 0x000fea0003800000 */
.L_x_144:
        /* <DEDUP_REMOVED lines=9> */
.L_x_147:
[----:B------:R-:W-:Y:S05]  /*49f0*/  BSYNC B1 ;  /* 0x0000000000017941 */ /* 0x000fea0003800000 */
.L_x_146:
        /* <DEDUP_REMOVED lines=9> */
.L_x_149:
[----:B------:R-:W-:Y:S05]  /*4a90*/  BSYNC B1 ;  /* 0x0000000000017941 */ /* 0x000fea0003800000 */
.L_x_148:
        /* <DEDUP_REMOVED lines=10> */
.L_x_151:
[----:B------:R-:W-:Y:S05]  /*4b40*/  BSYNC B1 ;  /* 0x0000000000017941 */ /* 0x000fea0003800000 */
.L_x_150:
[----:B-----5:R-:W-:Y:S01]  /*4b50*/  HADD2.F32 R5, -RZ, R24.H0_H0 ;  /* 0x20000018ff057230 */ /* 0x020fe20000004100 */
[----:B------:R-:W-:Y:S01]  /*4b60*/  ISETP.GT.AND P0, PT, R4, 0x79, PT ;  /* 0x000000790400780c */ /* 0x000fe20003f04270 */
[----:B------:R-:W-:Y:S01]  /*4b70*/  @P2 IMAD.MOV.U32 R4, RZ, RZ, R10 ;  /* 0x000000ffff042224 */ /* 0x000fe200078e000a */
[----:B------:R-:W-:Y:S02]  /*4b80*/  BSSY B1, `(.L_x_152) ;  /* 0x000000a000017945 */ /* 0x000fe40003800000 */
[----:B------:R-:W-:Y:S01]  /*4b90*/  FMUL R5, R5, R90 ;  /* 0x0000005a05057220 */ /* 0x000fe20000400000 */
[----:B------:R-:W-:-:S03]  /*4ba0*/  ISETP.GT.AND P3, PT, R3, RZ, P0 ;  /* 0x000000ff0300720c */ /* 0x000fc60000764270 */
[----:B------:R-:W-:-:S05]  /*4bb0*/  FFMA R5, R84, R23, R5 ;  /* 0x0000001754057223 */ /* 0x000fca0000000005 */
[----:B------:R-:W-:-:S04]  /*4bc0*/  F2FP.F16.F32.PACK_AB R5, RZ, R5 ;  /* 0x00000005ff05723e */ /* 0x000fc800000000ff */
[----:B0-----:R-:W-:Y:S01]  /*4bd0*/  PRMT R14, R5, 0x7610, R14 ;  /* 0x00007610050e7816 */ /* 0x001fe2000000000e */
[----:B------:R-:W-:-:S05]  /*4be0*/  @P2 IMAD.MOV.U32 R5, RZ, RZ, R11 ;  /* 0x000000ffff052224 */ /* 0x000fca00078e000b */
[----:B------:R0:W-:Y:S01]  /*4bf0*/  @P2 STG.E.U16 desc[UR36][R4.64+0xf0], R14 ;  /* 0x0000f00e04002986 */ /* 0x0001e2000c101524 */
[----:B------:R-:W-:Y:S05]  /*4c00*/  @!P3 BRA `(.L_x_153) ;  /* 0x000000000004b947 */ /* 0x000fea0003800000 */
[----:B------:R0:W5:Y:S02]  /*4c10*/  LDG.E.LTC128B.U16 R24, desc[UR36][R6.64+0xf2] ;  /* 0x0000f22406187981 */ /* 0x000164000c1e1520 */
.L_x_153:
[----:B------:R-:W-:Y:S05]  /*4c20*/  BSYNC B1 ;  /* 0x0000000000017941 */ /* 0x000fea0003800000 */
.L_x_152:
        /* <DEDUP_REMOVED lines=9> */
.L_x_155:
[----:B------:R-:W-:Y:S05]  /*4cc0*/  BSYNC B1 ;  /* 0x0000000000017941 */ /* 0x000fea0003800000 */
.L_x_154:
[----:B-----5:R-:W-:Y:S01]  /*4cd0*/  HADD2.F32 R5, -RZ, R24.H0_H0 ;  /* 0x20000018ff057230 */ /* 0x020fe20000004100 */
[----:B------:R-:W-:Y:S01]  /*4ce0*/  ISETP.GT.AND P0, PT, R3, 0x8, P0 ;  /* 0x000000080300780c */ /* 0x000fe20000704270 */
[----:B0-----:R-:W-:Y:S01]  /*4cf0*/  @P1 IMAD.MOV.U32 R4, RZ, RZ, R12 ;  /* 0x000000ffff041224 */ /* 0x001fe200078e000c */
[----:B------:R-:W-:Y:S02]  /*4d00*/  BSSY B1, `(.L_x_156) ;  /* 0x0000009000017945 */ /* 0x000fe40003800000 */
[----:B------:R-:W-:-:S04]  /*4d10*/  FMUL R5, R5, R90 ;  /* 0x0000005a05057220 */ /* 0x000fc80000400000 */
[----:B------:R-:W-:-:S05]  /*4d20*/  FFMA R5, R86, R23, R5 ;  /* 0x0000001756057223 */ /* 0x000fca0000000005 */
[----:B------:R-:W-:-:S04]  /*4d30*/  F2FP.F16.F32.PACK_AB R5, RZ, R5 ;  /* 0x00000005ff05723e */ /* 0x000fc800000000ff */
[----:B-1-3--:R-:W-:Y:S01]  /*4d40*/  PRMT R6, R5, 0x7610, R6 ;  /* 0x0000761005067816 */ /* 0x00afe20000000006 */
[----:B------:R-:W-:-:S05]  /*4d50*/  @P1 IMAD.MOV.U32 R5, RZ, RZ, R13 ;  /* 0x000000ffff051224 */ /* 0x000fca00078e000d */
[----:B------:R0:W-:Y:S01]  /*4d60*/  @P1 STG.E.U16 desc[UR36][R4.64+0xf0], R6 ;  /* 0x0000f00604001986 */ /* 0x0001e2000c101524 */
[----:B------:R-:W-:Y:S05]  /*4d70*/  @!P0 BRA `(.L_x_157) ;  /* 0x0000000000048947 */ /* 0x000fea0003800000 */
[----:B------:R1:W5:Y:S02]  /*4d80*/  LDG.E.LTC128B.U16 R24, desc[UR36][R8.64+0xf2] ;  /* 0x0000f22408187981 */ /* 0x000364000c1e1520 */
.L_x_157:
[----:B------:R-:W-:Y:S05]  /*4d90*/  BSYNC B1 ;  /* 0x0000000000017941 */ /* 0x000fea0003800000 */
.L_x_156:
[----:B------:R-:W-:Y:S05]  /*4da0*/  @!P0 BRA `(.L_x_158) ;  /* 0x0000001000e88947 */ /* 0x000fea0003800000 */
[----:B-----5:R-:W-:-:S05]  /*4db0*/  HADD2.F32 R3, -RZ, R24.H0_H0 ;  /* 0x20000018ff037230 */ /* 0x020fca0000004100 */
[----:B0-----:R-:W-:-:S04]  /*4dc0*/  FMUL R4, R3, R90 ;  /* 0x0000005a03047220 */ /* 0x001fc80000400000 */
[----:B------:R-:W-:-:S05]  /*4dd0*/  FFMA R4, R87, R23, R4 ;  /* 0x0000001757047223 */ /* 0x000fca0000000004 */
[----:B------:R-:W-:-:S05]  /*4de0*/  F2FP.F16.F32.PACK_AB R4, RZ, R4 ;  /* 0x00000004ff04723e */ /* 0x000fca00000000ff */
[----:B------:R3:W-:Y:S01]  /*4df0*/  STG.E.U16 desc[UR36][R12.64+0xf2], R4 ;  /* 0x0000f2040c007986 */ /* 0x0007e2000c101524 */
[----:B------:R-:W-:Y:S05]  /*4e00*/  BRA `(.L_x_158) ;  /* 0x0000001000d07947 */ /* 0x000fea0003800000 */
.L_x_33:
[----:B------:R-:W-:Y:S01]  /*4e10*/  ISETP.GT.AND P3, PT, R4, 0x1, PT ;  /* 0x000000010400780c */ /* 0x000fe20003f64270 */
[----:B------:R-:W-:Y:S01]  /*4e20*/  ULDC.64 UR4, c[0x0][0x5c0] ;  /* 0x0001700000047ab9 */ /* 0x000fe20000000a00 */
[-C--:B------:R-:W-:Y:S01]  /*4e30*/  FMUL R24, R24, R23.reuse ;  /* 0x0000001718187220 */ /* 0x080fe20000400000 */
[----:B------:R-:W-:Y:S01]  /*4e40*/  LEA R6, P4, R106, UR4, 0x1 ;  /* 0x000000046a067c11 */ /* 0x000fe2000f8808ff */
[-C--:B------:R-:W-:Y:S01]  /*4e50*/  FMUL R25, R25, R23.reuse ;  /* 0x0000001719197220 */ /* 0x080fe20000400000 */
[----:B------:R-:W-:Y:S01]  /*4e60*/  ISETP.GT.AND P0, PT, R3, RZ, P3 ;  /* 0x000000ff0300720c */ /* 0x000fe20001f04270 */
[-C--:B------:R-:W-:Y:S01]  /*4e70*/  FMUL R26, R26, R23.reuse ;  /* 0x000000171a1a7220 */ /* 0x080fe20000400000 */
[----:B------:R-:W-:Y:S01]  /*4e80*/  F2FP.F16.F32.PACK_AB R24, RZ, R24 ;  /* 0x00000018ff18723e */ /* 0x000fe200000000ff */
[-C--:B------:R-:W-:Y:S01]  /*4e90*/  FMUL R27, R27, R23.reuse ;  /* 0x000000171b1b7220 */ /* 0x080fe20000400000 */
[----:B------:R-:W-:Y:S01]  /*4ea0*/  LEA.HI.X R7, R106, UR5, R103, 0x1, P4 ;  /* 0x000000056a077c11 */ /* 0x000fe2000a0f0c67 */
[----:B------:R-:W-:Y:S01]  /*4eb0*/  FMUL R28, R28, R23 ;  /* 0x000000171c1c7220 */ /* 0x000fe20000400000 */
[----:B------:R-:W-:Y:S01]  /*4ec0*/  F2FP.F16.F32.PACK_AB R25, RZ, R25 ;  /* 0x00000019ff19723e */ /* 0x000fe200000000ff */
[-C--:B------:R-:W-:Y:S01]  /*4ed0*/  FMUL R29, R29, R23.reuse ;  /* 0x000000171d1d7220 */ /* 0x080fe20000400000 */
[----:B------:R-:W-:Y:S01]  /*4ee0*/  ISETP.GT.AND P2, PT, R3, 0x8, P2 ;  /* 0x000000080300780c */ /* 0x000fe20001744270 */
[----:B------:R-:W-:Y:S01]  /*4ef0*/  @P1 STG.E.U16 desc[UR36][R6.64], R24 ;  /* 0x0000001806001986 */ /* 0x000fe2000c101524 */
[----:B------:R-:W-:Y:S01]  /*4f00*/  ISETP.GT.AND P1, PT, R4, 0x8, PT ;  /* 0x000000080400780c */ /* 0x000fe20003f24270 */
[-C--:B------:R-:W-:Y:S01]  /*4f10*/  FMUL R30, R30, R23.reuse ;  /* 0x000000171e1e7220 */ /* 0x080fe20000400000 */
[C---:B------:R-:W-:Y:S01]  /*4f20*/  SHF.L.U64.HI R5, R91.reuse, 0x1, R92 ;  /* 0x000000015b057819 */ /* 0x040fe2000001025c */
[----:B------:R-:W-:Y:S01]  /*4f30*/  @P0 STG.E.U16 desc[UR36][R6.64+0x2], R25 ;  /* 0x0000021906000986 */ /* 0x000fe2000c101524 */
[----:B------:R-:W-:Y:S01]  /*4f40*/  LEA R8, P5, R91, R6, 0x1 ;  /* 0x000000065b087211 */ /* 0x000fe200078a08ff */
[-C--:B------:R-:W-:Y:S01]  /*4f50*/  FMUL R31, R31, R23.reuse ;  /* 0x000000171f1f7220 */ /* 0x080fe20000400000 */
[----:B------:R-:W-:Y:S01]  /*4f60*/  ISETP.GT.AND P3, PT, R3, 0x8, P3 ;  /* 0x000000080300780c */ /* 0x000fe20001f64270 */
[-C--:B------:R-:W-:Y:S01]  /*4f70*/  FMUL R32, R32, R23.reuse ;  /* 0x0000001720207220 */ /* 0x080fe20000400000 */
[----:B------:R-:W-:Y:S01]  /*4f80*/  ISETP.GT.AND P0, PT, R4, 0x9, PT ;  /* 0x000000090400780c */ /* 0x000fe20003f04270 */
[----:B------:R-:W-:Y:S01]  /*4f90*/  IMAD.X R9, R5, 0x1, R7, P5 ;  /* 0x0000000105097824 */ /* 0x000fe200028e0607 */
[----:B------:R-:W-:Y:S01]  /*4fa0*/  ISETP.GT.AND P4, PT, R3, RZ, P1 ;  /* 0x000000ff0300720c */ /* 0x000fe20000f84270 */
[-C--:B------:R-:W-:Y:S01]  /*4fb0*/  FMUL R33, R33, R23.reuse ;  /* 0x0000001721217220 */ /* 0x080fe20000400000 */
[----:B------:R-:W-:Y:S01]  /*4fc0*/  F2FP.F16.F32.PACK_AB R26, RZ, R26 ;  /* 0x0000001aff1a723e */ /* 0x000fe200000000ff */
[-C--:B------:R-:W-:Y:S01]  /*4fd0*/  FMUL R34, R34, R23.reuse ;  /* 0x0000001722227220 */ /* 0x080fe20000400000 */
[----:B------:R-:W-:Y:S01]  /*4fe0*/  ISETP.GT.AND P5, PT, R3, RZ, P0 ;  /* 0x000000ff0300720c */ /* 0x000fe200007a4270 */
[----:B------:R-:W-:Y:S01]  /*4ff0*/  FMUL R35, R35, R23 ;  /* 0x0000001723237220 */ /* 0x000fe20000400000 */
[----:B------:R-:W-:Y:S01]  /*5000*/  F2FP.F16.F32.PACK_AB R27, RZ, R27 ;  /* 0x0000001bff1b723e */ /* 0x000fe200000000ff */
[----:B------:R-:W-:Y:S01]  /*5010*/  @P2 STG.E.U16 desc[UR36][R8.64], R26 ;  /* 0x0000001a08002986 */ /* 0x000fe2000c101524 */
[----:B------:R-:W-:Y:S01]  /*5020*/  F2FP.F16.F32.PACK_AB R28, RZ, R28 ;  /* 0x0000001cff1c723e */ /* 0x000fe200000000ff */
[-C--:B------:R-:W-:Y:S01]  /*5030*/  FMUL R36, R36, R23.reuse ;  /* 0x0000001724247220 */ /* 0x080fe20000400000 */
[----:B------:R-:W-:Y:S01]  /*5040*/  ISETP.GT.AND P2, PT, R3, 0x8, P1 ;  /* 0x000000080300780c */ /* 0x000fe20000f44270 */
[----:B------:R-:W-:Y:S01]  /*5050*/  @P3 STG.E.U16 desc[UR36][R8.64+0x2], R27 ;  /* 0x0000021b08003986 */ /* 0x000fe2000c101524 */
[----:B------:R-:W-:Y:S01]  /*5060*/  ISETP.GT.AND P1, PT, R4, 0x10, PT ;  /* 0x000000100400780c */ /* 0x000fe20003f24270 */
[----:B------:R-:W-:Y:S01]  /*5070*/  FMUL R37, R37, R23 ;  /* 0x0000001725257220 */ /* 0x000fe20000400000 */
[----:B------:R-:W-:Y:S01]  /*5080*/  F2FP.F16.F32.PACK_AB R29, RZ, R29 ;  /* 0x0000001dff1d723e */ /* 0x000fe200000000ff */
[----:B------:R-:W-:Y:S01]  /*5090*/  @P4 STG.E.U16 desc[UR36][R6.64+0x10], R28 ;  /* 0x0000101c06004986 */ /* 0x000fe2000c101524 */
[C---:B------:R-:W-:Y:S01]  /*50a0*/  ISETP.GT.AND P3, PT, R3.reuse, 0x8, P0 ;  /* 0x000000080300780c */ /* 0x040fe20000764270 */
[-C--:B------:R-:W-:Y:S01]  /*50b0*/  FMUL R38, R38, R23.reuse ;  /* 0x0000001726267220 */ /* 0x080fe20000400000 */
[----:B------:R-:W-:Y:S01]  /*50c0*/  ISETP.GT.AND P0, PT, R4, 0x11, PT ;  /* 0x000000110400780c */ /* 0x000fe20003f04270 */
[----:B------:R-:W-:Y:S01]  /*50d0*/  @P5 STG.E.U16 desc[UR36][R6.64+0x12], R29 ;  /* 0x0000121d06005986 */ /* 0x000fe2000c101524 */
        /* <DEDUP_REMOVED lines=161> */
[----:B------:R-:W-:Y:S01]  /*5af0*/  FMUL R87, R87, R23 ;  /* 0x0000001757577220 */ /* 0x000fe20000400000 */
[----:B------:R-:W-:-:S02]  /*5b00*/  F2FP.F16.F32.PACK_AB R62, RZ, R62 ;  /* 0x0000003eff3e723e */ /* 0x000fc400000000ff */
[C---:B------:R-:W-:Y:S02]  /*5b10*/  ISETP.GT.AND P5, PT, R3.reuse, RZ, P0 ;  /* 0x000000ff0300720c */ /* 0x040fe400007a4270 */
[----:B------:R-:W-:Y:S01]  /*5b20*/  F2FP.F16.F32.PACK_AB R63, RZ, R63 ;  /* 0x0000003fff3f723e */ /* 0x000fe200000000ff */
[----:B------:R-:W-:Y:S01]  /*5b30*/  @P2 STG.E.U16 desc[UR36][R8.64+0x90], R62 ;  /* 0x0000903e08002986 */ /* 0x000fe2000c101524 */
[----:B------:R-:W-:Y:S02]  /*5b40*/  F2FP.F16.F32.PACK_AB R64, RZ, R64 ;  /* 0x00000040ff40723e */ /* 0x000fe400000000ff */
[C---:B------:R-:W-:Y:S01]  /*5b50*/  ISETP.GT.AND P2, PT, R3.reuse, 0x8, P1 ;  /* 0x000000080300780c */ /* 0x040fe20000f44270 */
[----:B------:R-:W-:Y:S01]  /*5b60*/  @P3 STG.E.U16 desc[UR36][R8.64+0x92], R63 ;  /* 0x0000923f08003986 */ /* 0x000fe2000c101524 */
[----:B------:R-:W-:Y:S02]  /*5b70*/  ISETP.GT.AND P1, PT, R4, 0x58, PT ;  /* 0x000000580400780c */ /* 0x000fe40003f24270 */
[----:B------:R-:W-:Y:S01]  /*5b80*/  F2FP.F16.F32.PACK_AB R65, RZ, R65 ;  /* 0x00000041ff41723e */ /* 0x000fe200000000ff */
[----:B------:R-:W-:Y:S01]  /*5b90*/  @P4 STG.E.U16 desc[UR36][R6.64+0xa0], R64 ;  /* 0x0000a04006004986 */ /* 0x000fe2000c101524 */
[----:B------:R-:W-:-:S02]  /*5ba0*/  ISETP.GT.AND P3, PT, R3, 0x8, P0 ;  /* 0x000000080300780c */ /* 0x000fc40000764270 */
[----:B------:R-:W-:Y:S01]  /*5bb0*/  ISETP.GT.AND P0, PT, R4, 0x59, PT ;  /* 0x000000590400780c */ /* 0x000fe20003f04270 */
[----:B------:R-:W-:Y:S01]  /*5bc0*/  @P5 STG.E.U16 desc[UR36][R6.64+0xa2], R65 ;  /* 0x0000a24106005986 */ /* 0x000fe2000c101524 */
[C---:B------:R-:W-:Y:S02]  /*5bd0*/  ISETP.GT.AND P4, PT, R3.reuse, RZ, P1 ;  /* 0x000000ff0300720c */ /* 0x040fe40000f84270 */
[----:B------:R-:W-:Y:S02]  /*5be0*/  F2FP.F16.F32.PACK_AB R66, RZ, R66 ;  /* 0x00000042ff42723e */ /* 0x000fe400000000ff */
[----:B------:R-:W-:Y:S02]  /*5bf0*/  ISETP.GT.AND P5, PT, R3, RZ, P0 ;  /* 0x000000ff0300720c */ /* 0x000fe400007a4270 */
[----:B------:R-:W-:Y:S01]  /*5c00*/  F2FP.F16.F32.PACK_AB R67, RZ, R67 ;  /* 0x00000043ff43723e */ /* 0x000fe200000000ff */
[----:B------:R-:W-:Y:S01]  /*5c10*/  @P2 STG.E.U16 desc[UR36][R8.64+0xa0], R66 ;  /* 0x0000a04208002986 */ /* 0x000fe2000c101524 */
[----:B------:R-:W-:-:S02]  /*5c20*/  F2FP.F16.F32.PACK_AB R68, RZ, R68 ;  /* 0x00000044ff44723e */ /* 0x000fc400000000ff */
[C---:B------:R-:W-:Y:S01]  /*5c30*/  ISETP.GT.AND P2, PT, R3.reuse, 0x8, P1 ;  /* 0x000000080300780c */ /* 0x040fe20000f44270 */
[----:B------:R-:W-:Y:S01]  /*5c40*/  @P3 STG.E.U16 desc[UR36][R8.64+0xa2], R67 ;  /* 0x0000a24308003986 */ /* 0x000fe2000c101524 */
[C---:B------:R-:W-:Y:S02]  /*5c50*/  ISETP.GT.AND P1, PT, R4.reuse, 0x60, PT ;  /* 0x000000600400780c */ /* 0x040fe40003f24270 */
[----:B------:R-:W-:Y:S01]  /*5c60*/  F2FP.F16.F32.PACK_AB R69, RZ, R69 ;  /* 0x00000045ff45723e */ /* 0x000fe200000000ff */
[----:B------:R-:W-:Y:S01]  /*5c70*/  @P4 STG.E.U16 desc[UR36][R6.64+0xb0], R68 ;  /* 0x0000b04406004986 */ /* 0x000fe2000c101524 */
[C---:B------:R-:W-:Y:S02]  /*5c80*/  ISETP.GT.AND P3, PT, R3.reuse, 0x8, P0 ;  /* 0x000000080300780c */ /* 0x040fe40000764270 */
[----:B------:R-:W-:Y:S01]  /*5c90*/  ISETP.GT.AND P0, PT, R4, 0x61, PT ;  /* 0x000000610400780c */ /* 0x000fe20003f04270 */
[----:B------:R-:W-:Y:S01]  /*5ca0*/  @P5 STG.E.U16 desc[UR36][R6.64+0xb2], R69 ;  /* 0x0000b24506005986 */ /* 0x000fe2000c101524 */
[----:B------:R-:W-:-:S02]  /*5cb0*/  ISETP.GT.AND P4, PT, R3, RZ, P1 ;  /* 0x000000ff0300720c */ /* 0x000fc40000f84270 */
[C---:B------:R-:W-:Y:S02]  /*5cc0*/  ISETP.GT.AND P5, PT, R3.reuse, RZ, P0 ;  /* 0x000000ff0300720c */ /* 0x040fe400007a4270 */
[----:B------:R-:W-:Y:S02]  /*5cd0*/  F2FP.F16.F32.PACK_AB R70, RZ, R70 ;  /* 0x00000046ff46723e */ /* 0x000fe400000000ff */
[----:B------:R-:W-:Y:S02]  /*5ce0*/  F2FP.F16.F32.PACK_AB R71, RZ, R71 ;  /* 0x00000047ff47723e */ /* 0x000fe400000000ff */
[----:B------:R-:W-:Y:S01]  /*5cf0*/  F2FP.F16.F32.PACK_AB R72, RZ, R72 ;  /* 0x00000048ff48723e */ /* 0x000fe200000000ff */
[----:B------:R-:W-:Y:S01]  /*5d00*/  @P2 STG.E.U16 desc[UR36][R8.64+0xb0], R70 ;  /* 0x0000b04608002986 */ /* 0x000fe2000c101524 */
[----:B------:R-:W-:Y:S02]  /*5d10*/  F2FP.F16.F32.PACK_AB R73, RZ, R73 ;  /* 0x00000049ff49723e */ /* 0x000fe400000000ff */
[C---:B------:R-:W-:Y:S01]  /*5d20*/  ISETP.GT.AND P1, PT, R3.reuse, 0x8, P1 ;  /* 0x000000080300780c */ /* 0x040fe20000f24270 */
[----:B------:R-:W-:Y:S01]  /*5d30*/  @P3 STG.E.U16 desc[UR36][R8.64+0xb2], R71 ;  /* 0x0000b24708003986 */ /* 0x000fe2000c101524 */
[----:B------:R-:W-:-:S02]  /*5d40*/  ISETP.GT.AND P2, PT, R3, 0x8, P0 ;  /* 0x000000080300780c */ /* 0x000fc40000744270 */
[C---:B------:R-:W-:Y:S01]  /*5d50*/  ISETP.GT.AND P0, PT, R4.reuse, 0x69, PT ;  /* 0x000000690400780c */ /* 0x040fe20003f04270 */
[----:B------:R-:W-:Y:S01]  /*5d60*/  @P4 STG.E.U16 desc[UR36][R6.64+0xc0], R72 ;  /* 0x0000c04806004986 */ /* 0x000fe2000c101524 */
[----:B------:R-:W-:Y:S02]  /*5d70*/  ISETP.GT.AND P4, PT, R4, 0x68, PT ;  /* 0x000000680400780c */ /* 0x000fe40003f84270 */
[----:B------:R-:W-:Y:S01]  /*5d80*/  F2FP.F16.F32.PACK_AB R74, RZ, R74 ;  /* 0x0000004aff4a723e */ /* 0x000fe200000000ff */
[----:B------:R-:W-:Y:S01]  /*5d90*/  @P5 STG.E.U16 desc[UR36][R6.64+0xc2], R73 ;  /* 0x0000c24906005986 */ /* 0x000fe2000c101524 */
[C---:B------:R-:W-:Y:S02]  /*5da0*/  ISETP.GT.AND P5, PT, R3.reuse, RZ, P4 ;  /* 0x000000ff0300720c */ /* 0x040fe400027a4270 */
[----:B------:R-:W-:Y:S01]  /*5db0*/  ISETP.GT.AND P3, PT, R3, RZ, P0 ;  /* 0x000000ff0300720c */ /* 0x000fe20000764270 */
[----:B------:R-:W-:Y:S01]  /*5dc0*/  @P1 STG.E.U16 desc[UR36][R8.64+0xc0], R74 ;  /* 0x0000c04a08001986 */ /* 0x000fe2000c101524 */
[----:B------:R-:W-:-:S02]  /*5dd0*/  F2FP.F16.F32.PACK_AB R75, RZ, R75 ;  /* 0x0000004bff4b723e */ /* 0x000fc400000000ff */
[----:B------:R-:W-:Y:S02]  /*5de0*/  F2FP.F16.F32.PACK_AB R76, RZ, R76 ;  /* 0x0000004cff4c723e */ /* 0x000fe400000000ff */
[C---:B------:R-:W-:Y:S01]  /*5df0*/  ISETP.GT.AND P4, PT, R3.reuse, 0x8, P4 ;  /* 0x000000080300780c */ /* 0x040fe20002784270 */
[----:B------:R-:W-:Y:S01]  /*5e00*/  @P2 STG.E.U16 desc[UR36][R8.64+0xc2], R75 ;  /* 0x0000c24b08002986 */ /* 0x000fe2000c101524 */
[----:B------:R-:W-:Y:S02]  /*5e10*/  F2FP.F16.F32.PACK_AB R77, RZ, R77 ;  /* 0x0000004dff4d723e */ /* 0x000fe400000000ff */
[C---:B------:R-:W-:Y:S01]  /*5e20*/  ISETP.GT.AND P2, PT, R4.reuse, 0x71, PT ;  /* 0x000000710400780c */ /* 0x040fe20003f44270 */
[----:B------:R-:W-:Y:S01]  /*5e30*/  @P5 STG.E.U16 desc[UR36][R6.64+0xd0], R76 ;  /* 0x0000d04c06005986 */ /* 0x000fe2000c101524 */
[----:B------:R-:W-:Y:S02]  /*5e40*/  ISETP.GT.AND P5, PT, R3, 0x8, P0 ;  /* 0x000000080300780c */ /* 0x000fe400007a4270 */
[C---:B------:R-:W-:Y:S01]  /*5e50*/  ISETP.GT.AND P1, PT, R4.reuse, 0x78, PT ;  /* 0x000000780400780c */ /* 0x040fe20003f24270 */
[----:B------:R-:W-:Y:S01]  /*5e60*/  @P3 STG.E.U16 desc[UR36][R6.64+0xd2], R77 ;  /* 0x0000d24d06003986 */ /* 0x000fe2000c101524 */
[----:B------:R-:W-:-:S02]  /*5e70*/  ISETP.GT.AND P3, PT, R4, 0x70, PT ;  /* 0x000000700400780c */ /* 0x000fc40003f64270 */
[----:B------:R-:W-:Y:S01]  /*5e80*/  ISETP.GT.AND P0, PT, R4, 0x79, PT ;  /* 0x000000790400780c */ /* 0x000fe20003f04270 */
[----:B------:R-:W-:Y:S01]  /*5e90*/  @P4 IMAD.MOV.U32 R4, RZ, RZ, R8 ;  /* 0x000000ffff044224 */ /* 0x000fe200078e0008 */
[----:B------:R-:W-:Y:S01]  /*5ea0*/  F2FP.F16.F32.PACK_AB R78, RZ, R78 ;  /* 0x0000004eff4e723e */ /* 0x000fe200000000ff */
[----:B------:R-:W-:Y:S01]  /*5eb0*/  @P4 IMAD.MOV.U32 R5, RZ, RZ, R9 ;  /* 0x000000ffff054224 */ /* 0x000fe200078e0009 */
[----:B------:R-:W-:Y:S02]  /*5ec0*/  F2FP.F16.F32.PACK_AB R79, RZ, R79 ;  /* 0x0000004fff4f723e */ /* 0x000fe400000000ff */
[----:B------:R-:W-:Y:S02]  /*5ed0*/  F2FP.F16.F32.PACK_AB R80, RZ, R80 ;  /* 0x00000050ff50723e */ /* 0x000fe400000000ff */
[----:B------:R0:W-:Y:S01]  /*5ee0*/  @P4 STG.E.U16 desc[UR36][R4.64+0xd0], R78 ;  /* 0x0000d04e04004986 */ /* 0x0001e2000c101524 */
[----:B------:R-:W-:Y:S02]  /*5ef0*/  ISETP.GT.AND P4, PT, R3, RZ, P2 ;  /* 0x000000ff0300720c */ /* 0x000fe40001784270 */
[----:B------:R-:W-:-:S02]  /*5f00*/  F2FP.F16.F32.PACK_AB R81, RZ, R81 ;  /* 0x00000051ff51723e */ /* 0x000fc400000000ff */
[----:B------:R-:W-:Y:S02]  /*5f10*/  ISETP.GT.AND P2, PT, R3, 0x8, P2 ;  /* 0x000000080300780c */ /* 0x000fe40001744270 */
[----:B------:R-:W-:Y:S02]  /*5f20*/  F2FP.F16.F32.PACK_AB R82, RZ, R82 ;  /* 0x00000052ff52723e */ /* 0x000fe400000000ff */
[----:B------:R-:W-:Y:S02]  /*5f30*/  F2FP.F16.F32.PACK_AB R83, RZ, R83 ;  /* 0x00000053ff53723e */ /* 0x000fe400000000ff */
[----:B------:R-:W-:Y:S01]  /*5f40*/  F2FP.F16.F32.PACK_AB R84, RZ, R84 ;  /* 0x00000054ff54723e */ /* 0x000fe200000000ff */
[----:B0-----:R-:W-:Y:S01]  /*5f50*/  @P5 IMAD.MOV.U32 R4, RZ, RZ, R8 ;  /* 0x000000ffff045224 */ /* 0x001fe200078e0008 */
[----:B------:R-:W-:Y:S01]  /*5f60*/  F2FP.F16.F32.PACK_AB R85, RZ, R85 ;  /* 0x00000055ff55723e */ /* 0x000fe200000000ff */
[----:B------:R-:W-:Y:S01]  /*5f70*/  @P5 IMAD.MOV.U32 R5, RZ, RZ, R9 ;  /* 0x000000ffff055224 */ /* 0x000fe200078e0009 */
[----:B------:R-:W-:-:S02]  /*5f80*/  F2FP.F16.F32.PACK_AB R86, RZ, R86 ;  /* 0x00000056ff56723e */ /* 0x000fc400000000ff */
[----:B------:R-:W-:Y:S02]  /*5f90*/  F2FP.F16.F32.PACK_AB R87, RZ, R87 ;  /* 0x00000057ff57723e */ /* 0x000fe400000000ff */
[----:B------:R0:W-:Y:S01]  /*5fa0*/  @P5 STG.E.U16 desc[UR36][R4.64+0xd2], R79 ;  /* 0x0000d24f04005986 */ /* 0x0001e2000c101524 */
[C---:B------:R-:W-:Y:S02]  /*5fb0*/  ISETP.GT.AND P5, PT, R3.reuse, RZ, P3 ;  /* 0x000000ff0300720c */ /* 0x040fe40001fa4270 */
[----:B------:R-:W-:-:S11]  /*5fc0*/  ISETP.GT.AND P3, PT, R3, 0x8, P3 ;  /* 0x000000080300780c */ /* 0x000fd60001f64270 */
[----:B0-----:R-:W-:Y:S02]  /*5fd0*/  @P5 IMAD.MOV.U32 R4, RZ, RZ, R6 ;  /* 0x000000ffff045224 */ /* 0x001fe400078e0006 */
[----:B------:R-:W-:-:S05]  /*5fe0*/  @P5 IMAD.MOV.U32 R5, RZ, RZ, R7 ;  /* 0x000000ffff055224 */ /* 0x000fca00078e0007 */
[----:B------:R0:W-:Y:S01]  /*5ff0*/  @P5 STG.E.U16 desc[UR36][R4.64+0xe0], R80 ;  /* 0x0000e05004005986 */ /* 0x0001e2000c101524 */
[C---:B------:R-:W-:Y:S02]  /*6000*/  ISETP.GT.AND P5, PT, R3.reuse, RZ, P0 ;  /* 0x000000ff0300720c */ /* 0x040fe400007a4270 */
[----:B------:R-:W-:Y:S01]  /*6010*/  ISETP.GT.AND P0, PT, R3, 0x8, P0 ;  /* 0x000000080300780c */ /* 0x000fe20000704270 */
[----:B0-----:R-:W-:Y:S02]  /*6020*/  @P4 IMAD.MOV.U32 R4, RZ, RZ, R6 ;  /* 0x000000ffff044224 */ /* 0x001fe400078e0006 */
[----:B------:R-:W-:-:S05]  /*6030*/  @P4 IMAD.MOV.U32 R5, RZ, RZ, R7 ;  /* 0x000000ffff054224 */ /* 0x000fca00078e0007 */
[----:B------:R0:W-:Y:S01]  /*6040*/  @P4 STG.E.U16 desc[UR36][R4.64+0xe2], R81 ;  /* 0x0000e25104004986 */ /* 0x0001e2000c101524 */
[C---:B------:R-:W-:Y:S02]  /*6050*/  ISETP.GT.AND P4, PT, R3.reuse, RZ, P1 ;  /* 0x000000ff0300720c */ /* 0x040fe40000f84270 */
[----:B------:R-:W-:Y:S01]  /*6060*/  ISETP.GT.AND P1, PT, R3, 0x8, P1 ;  /* 0x000000080300780c */ /* 0x000fe20000f24270 */
[----:B0-----:R-:W-:Y:S02]  /*6070*/  @P3 IMAD.MOV.U32 R4, RZ, RZ, R8 ;  /* 0x000000ffff043224 */ /* 0x001fe400078e0008 */
[----:B------:R-:W-:-:S05]  /*6080*/  @P3 IMAD.MOV.U32 R5, RZ, RZ, R9 ;  /* 0x000000ffff053224 */ /* 0x000fca00078e0009 */
[----:B------:R0:W-:Y:S02]  /*6090*/  @P3 STG.E.U16 desc[UR36][R4.64+0xe0], R82 ;  /* 0x0000e05204003986 */ /* 0x0001e4000c101524 */
[----:B0-----:R-:W-:Y:S02]  /*60a0*/  @P2 IMAD.MOV.U32 R4, RZ, RZ, R8 ;  /* 0x000000ffff042224 */ /* 0x001fe400078e0008 */
[----:B------:R-:W-:-:S05]  /*60b0*/  @P2 IMAD.MOV.U32 R5, RZ, RZ, R9 ;  /* 0x000000ffff052224 */ /* 0x000fca00078e0009 */
[----:B------:R0:W-:Y:S02]  /*60c0*/  @P2 STG.E.U16 desc[UR36][R4.64+0xe2], R83 ;  /* 0x0000e25304002986 */ /* 0x0001e4000c101524 */
[----:B0-----:R-:W-:Y:S02]  /*60d0*/  @P4 IMAD.MOV.U32 R4, RZ, RZ, R6 ;  /* 0x000000ffff044224 */ /* 0x001fe400078e0006 */
[----:B------:R-:W-:-:S05]  /*60e0*/  @P4 IMAD.MOV.U32 R5, RZ, RZ, R7 ;  /* 0x000000ffff054224 */ /* 0x000fca00078e0007 */
[----:B------:R0:W-:Y:S04]  /*60f0*/  @P4 STG.E.U16 desc[UR36][R4.64+0xf0], R84 ;  /* 0x0000f05404004986 */ /* 0x0001e8000c101524 */
[----:B------:R1:W-:Y:S01]  /*6100*/  @P5 STG.E.U16 desc[UR36][R6.64+0xf2], R85 ;  /* 0x0000f25506005986 */ /* 0x0003e2000c101524 */
[----:B0-----:R-:W-:Y:S02]  /*6110*/  @P1 IMAD.MOV.U32 R4, RZ, RZ, R8 ;  /* 0x000000ffff041224 */ /* 0x001fe400078e0008 */
[----:B------:R-:W-:-:S05]  /*6120*/  @P1 IMAD.MOV.U32 R5, RZ, RZ, R9 ;  /* 0x000000ffff051224 */ /* 0x000fca00078e0009 */
[----:B------:R1:W-:Y:S04]  /*6130*/  @P1 STG.E.U16 desc[UR36][R4.64+0xf0], R86 ;  /* 0x0000f05604001986 */ /* 0x0003e8000c101524 */
[----:B------:R1:W-:Y:S02]  /*6140*/  @P0 STG.E.U16 desc[UR36][R8.64+0xf2], R87 ;  /* 0x0000f25708000986 */ /* 0x0003e4000c101524 */
.L_x_158:
[----:B------:R-:W-:Y:S05]  /*6150*/  BSYNC B0 ;  /* 0x0000000000007941 */ /* 0x000fea0003800000 */
.L_x_32:
[----:B------:R-:W-:Y:S01]  /*6160*/  IADD3 R16, P0, R16, UR38, RZ ;  /* 0x0000002610107c10 */ /* 0x000fe2000ff1e0ff */
[----:B------:R-:W-:Y:S01]  /*6170*/  ULDC.64 UR4, c[0x0][0x650] ;  /* 0x0001940000047ab9 */ /* 0x000fe20000000a00 */
[----:B------:R-:W-:Y:S01]  /*6180*/  PRMT R3, RZ, 0x7610, R3 ;  /* 0x00007610ff037816 */ /* 0x000fe20000000003 */
[----:B------:R-:W-:Y:S01]  /*6190*/  IMAD.MOV.U32 R100, RZ, RZ, -0x1 ;  /* 0xffffffffff647424 */ /* 0x000fe200078e00ff */
[----:B------:R-:W-:Y:S01]  /*61a0*/  IADD3.X R17, R17, UR41, RZ, P0, !PT ;  /* 0x0000002911117c10 */ /* 0x000fe200087fe4ff */
[----:B------:R-:W-:Y:S01]  /*61b0*/  IMAD.MOV.U32 R101, RZ, RZ, -0x1 ;  /* 0xffffffffff657424 */ /* 0x000fe200078e00ff */
[----:B------:R-:W-:-:S04]  /*61c0*/  ISETP.GE.U32.AND P0, PT, R16, UR4, PT ;  /* 0x0000000410007c0c */ /* 0x000fc8000bf06070 */
[----:B------:R-:W-:-:S13]  /*61d0*/  ISETP.GE.U32.AND.EX P0, PT, R17, UR5, PT, P0 ;  /* 0x0000000511007c0c */ /* 0x000fda000bf06100 */
[----:B------:R-:W-:Y:S05]  /*61e0*/  @P0 BRA `(.L_x_159) ;  /* 0x00000004004c0947 */ /* 0x000fea0003800000 */
[----:B------:R-:W0:Y:S01]  /*61f0*/  LDC.64 R10, c[0x0][0x628] ;  /* 0x00018a00ff0a7b82 */ /* 0x000e220000000a00 */
[----:B---3--:R-:W3:Y:S01]  /*6200*/  S2R R12, SR_CTAID.X ;  /* 0x00000000000c7919 */ /* 0x008ee20000002500 */
[----:B-12-4-:R-:W-:Y:S02]  /*6210*/  IMAD.MOV.U32 R8, RZ, RZ, R16 ;  /* 0x000000ffff087224 */ /* 0x016fe400078e0010 */
[----:B------:R-:W-:Y:S01]  /*6220*/  IMAD.MOV.U32 R9, RZ, RZ, R17 ;  /* 0x000000ffff097224 */ /* 0x000fe200078e0011 */
[----:B------:R-:W1:Y:S03]  /*6230*/  S2R R20, SR_CTAID.Y ;  /* 0x0000000000147919 */ /* 0x000e660000002600 */
[----:B------:R-:W2:Y:S08]  /*6240*/  LDC R0, c[0x0][0x630] ;  /* 0x00018c00ff007b82 */ /* 0x000eb00000000800 */
[----:B------:R-:W4:Y:S01]  /*6250*/  LDC.64 R14, c[0x0][0x620] ;  /* 0x00018800ff0e7b82 */ /* 0x000f220000000a00 */
[----:B0-----:R-:W-:-:S04]  /*6260*/  ISETP.NE.U32.AND P0, PT, R10, RZ, PT ;  /* 0x000000ff0a00720c */ /* 0x001fc80003f05070 */
[----:B------:R-:W-:-:S13]  /*6270*/  ISETP.NE.AND.EX P0, PT, R11, RZ, PT, P0 ;  /* 0x000000ff0b00720c */ /* 0x000fda0003f05300 */
[----:B-1234-:R-:W-:Y:S05]  /*6280*/  @!P0 BRA `(.L_x_160) ;  /* 0x0000000000288947 */ /* 0x01efea0003800000 */
        /* <DEDUP_REMOVED lines=10> */
.L_x_160:
[-CC-:B------:R-:W-:Y:S01]  /*6330*/  SHF.R.U64 R101, R8, R0.reuse, R9.reuse ;  /* 0x0000000008657219 */ /* 0x180fe20000001209 */
[----:B------:R-:W0:Y:S01]  /*6340*/  LDC.64 R26, c[0x0][0x640] ;  /* 0x00019000ff1a7b82 */ /* 0x000e220000000a00 */
[----:B------:R-:W-:Y:S01]  /*6350*/  SHF.R.U32.HI R0, RZ, R0, R9 ;  /* 0x00000000ff007219 */ /* 0x000fe20000011609 */
[----:B------:R-:W-:Y:S01]  /*6360*/  ULDC UR4, c[0x0][0x150] ;  /* 0x0000540000047ab9 */ /* 0x000fe20000000800 */
[----:B------:R-:W-:Y:S02]  /*6370*/  IADD3 R3, P0, RZ, -R101, RZ ;  /* 0x80000065ff037210 */ /* 0x000fe40007f1e0ff */
[----:B------:R-:W-:-:S03]  /*6380*/  I2FP.F32.U32 R7, R12 ;  /* 0x0000000c00077245 */ /* 0x000fc60000201000 */
[----:B------:R-:W1:Y:S01]  /*6390*/  LDC R6, c[0x0][0x618] ;  /* 0x00018600ff067b82 */ /* 0x000e620000000800 */
[----:B------:R-:W-:Y:S02]  /*63a0*/  IMAD.X R5, RZ, RZ, ~R0, P0 ;  /* 0x000000ffff057224 */ /* 0x000fe400000e0e00 */
[----:B------:R-:W-:Y:S01]  /*63b0*/  FMUL R7, R7, UR4 ;  /* 0x0000000407077c20 */ /* 0x000fe20008400000 */
[----:B------:R-:W-:Y:S01]  /*63c0*/  ULDC UR4, c[0x0][0x154] ;  /* 0x0000550000047ab9 */ /* 0x000fe20000000800 */
[-C--:B------:R-:W-:Y:S02]  /*63d0*/  IMAD R0, R5, R14.reuse, RZ ;  /* 0x0000000e05007224 */ /* 0x080fe400078e02ff */
[C---:B------:R-:W-:Y:S01]  /*63e0*/  IMAD.WIDE.U32 R4, R3.reuse, R14, R16 ;  /* 0x0000000e03047225 */ /* 0x040fe200078e0010 */
[----:B------:R-:W2:Y:S01]  /*63f0*/  LDC R8, c[0x0][0x608] ;  /* 0x00018200ff087b82 */ /* 0x000ea20000000800 */
[----:B------:R-:W3:Y:S02]  /*6400*/  F2I.U32.TRUNC.NTZ R7, R7 ;  /* 0x0000000700077305 */ /* 0x000ee4000020f000 */
[----:B------:R-:W-:Y:S01]  /*6410*/  IMAD R3, R3, R15, R0 ;  /* 0x0000000f03037224 */ /* 0x000fe200078e0200 */
[----:B------:R-:W-:-:S03]  /*6420*/  I2FP.F32.U32 R0, R20 ;  /* 0x0000001400007245 */ /* 0x000fc60000201000 */
[----:B------:R-:W-:Y:S01]  /*6430*/  IMAD.IADD R3, R5, 0x1, R3 ;  /* 0x0000000105037824 */ /* 0x000fe200078e0203 */
[----:B------:R-:W4:Y:S01]  /*6440*/  LDC R11, c[0x0][0x658] ;  /* 0x00019600ff0b7b82 */ /* 0x000f220000000800 */
[----:B0-----:R-:W-:-:S04]  /*6450*/  ISETP.NE.U32.AND P0, PT, R26, RZ, PT ;  /* 0x000000ff1a00720c */ /* 0x001fc80003f05070 */
[----:B------:R-:W-:-:S03]  /*6460*/  ISETP.NE.AND.EX P0, PT, R27, RZ, PT, P0 ;  /* 0x000000ff1b00720c */ /* 0x000fc60003f05300 */
[----:B------:R-:W0:Y:S01]  /*6470*/  LDC R9, c[0x0][0x144] ;  /* 0x00005100ff097b82 */ /* 0x000e220000000800 */
[-C--:B-1----:R-:W-:Y:S01]  /*6480*/  SHF.R.U64 R10, R4, R6.reuse, R3 ;  /* 0x00000006040a7219 */ /* 0x082fe20000001203 */
[----:B---3--:R-:W-:Y:S01]  /*6490*/  IMAD.MOV R7, RZ, RZ, -R7 ;  /* 0x000000ffff077224 */ /* 0x008fe200078e0a07 */
[----:B------:R-:W-:Y:S01]  /*64a0*/  SHF.R.U32.HI R3, RZ, R6, R3 ;  /* 0x00000006ff037219 */ /* 0x000fe20000011603 */
[----:B------:R-:W-:-:S04]  /*64b0*/  FMUL R6, R0, UR4 ;  /* 0x0000000400067c20 */ /* 0x000fc80008400000 */
[----:B------:R-:W1:Y:S01]  /*64c0*/  LDC R21, c[0x0][0x148] ;  /* 0x00005200ff157b82 */ /* 0x000e620000000800 */
[----:B------:R3:W0:Y:S01]  /*64d0*/  F2I.U32.TRUNC.NTZ R14, R6 ;  /* 0x00000006000e7305 */ /* 0x000622000020f000 */
[-CC-:B--2---:R-:W-:Y:S02]  /*64e0*/  SHF.R.U64 R13, R10, R8.reuse, R3.reuse ;  /* 0x000000080a0d7219 */ /* 0x184fe40000001203 */
[----:B------:R-:W-:-:S04]  /*64f0*/  SHF.R.U32.HI R0, RZ, R8, R3 ;  /* 0x00000008ff007219 */ /* 0x000fc80000011603 */
[----:B-----5:R-:W2:Y:S01]  /*6500*/  LDC R24, c[0x0][0x648] ;  /* 0x00019200ff187b82 */ /* 0x020ea20000000800 */
[-CC-:B----4-:R-:W-:Y:S02]  /*6510*/  SHF.R.U64 R15, R13, R11.reuse, R0.reuse ;  /* 0x0000000b0d0f7219 */ /* 0x190fe40000001200 */
[----:B------:R-:W-:-:S03]  /*6520*/  SHF.R.U32.HI R5, RZ, R11, R0 ;  /* 0x0000000bff057219 */ /* 0x000fc60000011600 */
[----:B------:R-:W-:Y:S02]  /*6530*/  IMAD.MOV.U32 R4, RZ, RZ, R15 ;  /* 0x000000ffff047224 */ /* 0x000fe400078e000f */
[----:B------:R-:W4:Y:S01]  /*6540*/  LDC R28, c[0x0][0x638] ;  /* 0x00018e00ff1c7b82 */ /* 0x000f220000000800 */
[----:B0-----:R-:W-:-:S07]  /*6550*/  IMAD R25, R9, R7, R12 ;  /* 0x0000000709197224 */ /* 0x001fce00078e020c */
[----:B------:R-:W0:Y:S08]  /*6560*/  LDC R29, c[0x0][0x610] ;  /* 0x00018400ff1d7b82 */ /* 0x000e300000000800 */
[----:B------:R-:W0:Y:S01]  /*6570*/  LDC R30, c[0x0][0x600] ;  /* 0x00018000ff1e7b82 */ /* 0x000e220000000800 */
[----:B-123--:R-:W-:Y:S05]  /*6580*/  @!P0 BRA `(.L_x_161) ;  /* 0x0000000000288947 */ /* 0x00efea0003800000 */
[----:B------:R-:W1:Y:S02]  /*6590*/  LDC R0, c[0x0][0x64c] ;  /* 0x00019300ff007b82 */ /* 0x000e640000000800 */
[----:B-1----:R-:W-:-:S05]  /*65a0*/  IADD3 R3, P0, R15, R0, RZ ;  /* 0x000000000f037210 */ /* 0x002fca0007f1e0ff */
        /* <DEDUP_REMOVED lines=8> */
.L_x_161:
[----:B------:R-:W-:Y:S01]  /*6630*/  ISETP.NE.AND P0, PT, R2, 0x1, PT ;  /* 0x000000010200780c */ /* 0x000fe20003f05270 */
[----:B------:R-:W-:Y:S01]  /*6640*/  IMAD.MOV R14, RZ, RZ, -R14 ;  /* 0x000000ffff0e7224 */ /* 0x000fe200078e0a0e */
[----:B------:R-:W-:Y:S02]  /*6650*/  SHF.R.U64 R3, R4, R24, R5 ;  /* 0x0000001804037219 */ /* 0x000fe40000001205 */
[----:B------:R-:W-:Y:S02]  /*6660*/  LOP3.LUT R0, R13, R98, RZ, 0xc0, !PT ;  /* 0x000000620d007212 */ /* 0x000fe400078ec0ff */
[----:B------:R-:W-:Y:S01]  /*6670*/  LOP3.LUT R10, R10, R97, RZ, 0xc0, !PT ;  /* 0x000000610a0a7212 */ /* 0x000fe200078ec0ff */
[----:B------:R-:W-:Y:S02]  /*6680*/  IMAD.MOV R4, RZ, RZ, -R3 ;  /* 0x000000ffff047224 */ /* 0x000fe400078e0a03 */
[----:B------:R-:W-:Y:S02]  /*6690*/  IMAD R0, R93, R3, R0 ;  /* 0x000000035d007224 */ /* 0x000fe400078e0200 */
[----:B----4-:R-:W-:-:S02]  /*66a0*/  IMAD R3, R4, R28, R15 ;  /* 0x0000001c04037224 */ /* 0x010fc400078e020f */
[----:B------:R-:W-:Y:S02]  /*66b0*/  @P0 IMAD R25, R21, R14, R20 ;  /* 0x0000000e15190224 */ /* 0x000fe400078e0214 */
[----:B0-----:R-:W-:Y:S02]  /*66c0*/  IMAD R5, R3, R30, R10 ;  /* 0x0000001e03057224 */ /* 0x001fe400078e020a */
[----:B------:R-:W-:Y:S02]  /*66d0*/  IMAD R0, R0, R29, R25 ;  /* 0x0000001d00007224 */ /* 0x000fe400078e0219 */
[----:B------:R-:W-:-:S03]  /*66e0*/  IMAD.MOV.U32 R4, RZ, RZ, 0x1 ;  /* 0x00000001ff047424 */ /* 0x000fc600078e00ff */
[----:B------:R-:W-:Y:S02]  /*66f0*/  SEL R100, R5, R0, !P0 ;  /* 0x0000000005647207 */ /* 0x000fe40004000000 */
[----:B------:R-:W-:Y:S02]  /*6700*/  PRMT R3, R4, 0x7610, R3 ;  /* 0x0000761004037816 */ /* 0x000fe40000000003 */
[----:B------:R-:W-:-:S07]  /*6710*/  SEL R0, R0, R5, !P0 ;  /* 0x0000000500007207 */ /* 0x000fce0004000000 */
.L_x_159:
[----:B------:R-:W-:Y:S01]  /*6720*/  UIADD3 UR42, UR43, UR42, URZ ;  /* 0x0000002a2b2a7290 */ /* 0x000fe2000fffe03f */
[----:B------:R-:W-:Y:S01]  /*6730*/  LOP3.LUT P0, RZ, R3, 0xff, RZ, 0xc0, !PT ;  /* 0x000000ff03ff7812 */ /* 0x000fe2000780c0ff */
[----:B------:R-:W-:Y:S02]  /*6740*/  IMAD.MOV.U32 R103, RZ, RZ, R0 ;  /* 0x000000ffff677224 */ /* 0x000fe400078e0000 */
[----:B------:R-:W-:Y:S02]  /*6750*/  USHF.R.U32.HI UR4, URZ, 0x2, UR42 ;  /* 0x000000023f047899 */ /* 0x000fe4000801162a */
[----:B------:R-:W-:Y:S02]  /*6760*/  UISETP.GT.U32.AND UP1, UPT, UR42, 0x3, UPT ;  /* 0x000000032a00788c */ /* 0x000fe4000bf24070 */
[----:B------:R-:W-:Y:S02]  /*6770*/  ULOP3.LUT UR4, UR4, 0x1, URZ, 0xc0, !UPT ;  /* 0x0000000104047892 */ /* 0x000fe4000f8ec03f */
[----:B------:R-:W-:-:S02]  /*6780*/  UISETP.LT.U32.AND UP1, UPT, UR43, 0x4, UP1 ;  /* 0x000000042b00788c */ /* 0x000fc40008f21070 */
[----:B------:R-:W-:Y:S02]  /*6790*/  UISETP.NE.U32.AND UP0, UPT, UR4, 0x1, UPT ;  /* 0x000000010400788c */ /* 0x000fe4000bf05070 */
[----:B------:R-:W-:Y:S02]  /*67a0*/  USEL UR5, URZ, 0x1, !UP1 ;  /* 0x000000013f057887 */ /* 0x000fe4000c800000 */
[----:B------:R-:W-:Y:S02]  /*67b0*/  UISETP.GT.U32.AND UP0, UPT, UR43, 0x3, !UP0 ;  /* 0x000000032b00788c */ /* 0x000fe4000c704070 */
[----:B------:R-:W-:Y:S02]  /*67c0*/  ULOP3.LUT UR42, UR42, 0x3, URZ, 0xc0, !UPT ;  /* 0x000000032a2a7892 */ /* 0x000fe4000f8ec03f */
[----:B------:R-:W-:-:S04]  /*67d0*/  USEL UR4, URZ, 0x1, !UP0 ;  /* 0x000000013f047887 */ /* 0x000fc8000c000000 */
[----:B------:R-:W-:Y:S01]  /*67e0*/  ULOP3.LUT UR40, UR4, UR40, UR5, 0x96, !UPT ;  /* 0x0000002804287292 */ /* 0x000fe2000f8e9605 */
[----:B------:R-:W-:Y:S11]  /*67f0*/  @P0 BRA `(.L_x_162) ;  /* 0xffffffac00200947 */ /* 0x000ff6000383ffff */
[----:B------:R-:W-:Y:S05]  /*6800*/  EXIT ;  /* 0x000000000000794d */ /* 0x000fea0003800000 */
.L_x_7:
        /* <DEDUP_REMOVED lines=26> */
.L_x_164:
[----:B------:R-:W0:Y:S01]  /*69b0*/  LDC.64 R28, c[0x0][0x640] ;  /* 0x00019000ff1c7b82 */ /* 0x000e220000000a00 */
[-CC-:B------:R-:W-:Y:S01]  /*69c0*/  SHF.R.U64 R21, R14, R6.reuse, R15.reuse ;  /* 0x000000060e157219 */ /* 0x180fe2000000120f */
[----:B------:R-:W-:Y:S01]  /*69d0*/  IMAD.MOV.U32 R30, RZ, RZ, 0x1 ;  /* 0x00000001ff1e7424 */ /* 0x000fe200078e00ff */
[----:B------:R-:W-:Y:S02]  /*69e0*/  SHF.R.U32.HI R6, RZ, R6, R15 ;  /* 0x00000006ff067219 */ /* 0x000fe4000001160f */
[----:B------:R-:W-:-:S03]  /*69f0*/  IADD3 R13, P0, RZ, -R21, RZ ;  /* 0x80000015ff0d7210 */ /* 0x000fc60007f1e0ff */
[----:B------:R-:W1:Y:S02]  /*6a00*/  LDC R12, c[0x0][0x618] ;  /* 0x00018600ff0c7b82 */ /* 0x000e640000000800 */
[----:B------:R-:W-:-:S04]  /*6a10*/  IMAD.X R9, RZ, RZ, ~R6, P0 ;  /* 0x000000ffff097224 */ /* 0x000fc800000e0e06 */
[-C--:B------:R-:W-:Y:S02]  /*6a20*/  IMAD R6, R9, R24.reuse, RZ ;  /* 0x0000001809067224 */ /* 0x080fe400078e02ff */
[----:B------:R-:W2:Y:S01]  /*6a30*/  LDC R14, c[0x0][0x608] ;  /* 0x00018200ff0e7b82 */ /* 0x000ea20000000800 */
[----:B------:R-:W-:-:S04]  /*6a40*/  IMAD.WIDE.U32 R8, R13, R24, R16 ;  /* 0x000000180d087225 */ /* 0x000fc800078e0010 */
[----:B------:R-:W-:-:S03]  /*6a50*/  IMAD R13, R13, R25, R6 ;  /* 0x000000190d0d7224 */ /* 0x000fc600078e0206 */
[----:B------:R-:W3:Y:S01]  /*6a60*/  LDC R27, c[0x0][0x658] ;  /* 0x00019600ff1b7b82 */ /* 0x000ee20000000800 */
[----:B------:R-:W-:Y:S01]  /*6a70*/  IMAD.IADD R9, R9, 0x1, R13 ;  /* 0x0000000109097824 */ /* 0x000fe200078e020d */
[----:B0-----:R-:W-:-:S04]  /*6a80*/  ISETP.NE.U32.AND P0, PT, R28, RZ, PT ;  /* 0x000000ff1c00720c */ /* 0x001fc80003f05070 */
[----:B------:R-:W-:Y:S02]  /*6a90*/  ISETP.NE.AND.EX P0, PT, R29, RZ, PT, P0 ;  /* 0x000000ff1d00720c */ /* 0x000fe40003f05300 */
[----:B------:R-:W0:Y:S01]  /*6aa0*/  LDC R22, c[0x0][0x600] ;  /* 0x00018000ff167b82 */ /* 0x000e220000000800 */
[-CC-:B-1----:R-:W-:Y:S01]  /*6ab0*/  SHF.R.U64 R10, R8, R12.reuse, R9.reuse ;  /* 0x0000000c080a7219 */ /* 0x182fe20000001209 */
[----:B------:R-:W-:Y:S01]  /*6ac0*/  IMAD.MOV.U32 R8, RZ, RZ, -0x1 ;  /* 0xffffffffff087424 */ /* 0x000fe200078e00ff */
[----:B------:R-:W-:-:S05]  /*6ad0*/  SHF.R.U32.HI R9, RZ, R12, R9 ;  /* 0x0000000cff097219 */ /* 0x000fca0000011609 */
[----:B------:R-:W1:Y:S01]  /*6ae0*/  LDC R24, c[0x0][0x648] ;  /* 0x00019200ff187b82 */ /* 0x000e620000000800 */
[-CC-:B--2---:R-:W-:Y:S02]  /*6af0*/  SHF.R.U64 R23, R10, R14.reuse, R9.reuse ;  /* 0x0000000e0a177219 */ /* 0x184fe40000001209 */
[----:B------:R-:W-:-:S05]  /*6b00*/  SHF.R.U32.HI R6, RZ, R14, R9 ;  /* 0x0000000eff067219 */ /* 0x000fca0000011609 */
[----:B------:R-:W2:Y:S01]  /*6b10*/  LDC R26, c[0x0][0x638] ;  /* 0x00018e00ff1a7b82 */ /* 0x000ea20000000800 */
[-C--:B---3--:R-:W-:Y:S02]  /*6b20*/  SHF.L.U32 R8, R8, R27.reuse, RZ ;  /* 0x0000001b08087219 */ /* 0x088fe400000006ff */
[-CC-:B------:R-:W-:Y:S02]  /*6b30*/  SHF.R.U64 R25, R23, R27.reuse, R6.reuse ;  /* 0x0000001b17197219 */ /* 0x180fe40000001206 */
[----:B------:R-:W-:Y:S02]  /*6b40*/  LOP3.LUT R32, RZ, R8, RZ, 0x33, !PT ;  /* 0x00000008ff207212 */ /* 0x000fe400078e33ff */
[----:B------:R-:W-:Y:S01]  /*6b50*/  SHF.R.U32.HI R9, RZ, R27, R6 ;  /* 0x0000001bff097219 */ /* 0x000fe20000011606 */
[----:B------:R-:W3:Y:S01]  /*6b60*/  LDC R31, c[0x0][0x610] ;  /* 0x00018400ff1f7b82 */ /* 0x000ee20000000800 */
[----:B------:R-:W-:Y:S01]  /*6b70*/  IMAD.MOV.U32 R8, RZ, RZ, R25 ;  /* 0x000000ffff087224 */ /* 0x000fe200078e0019 */
[----:B------:R-:W-:Y:S06]  /*6b80*/  @!P0 BRA `(.L_x_165) ;  /* 0x0000000000288947 */ /* 0x000fec0003800000 */
        /* <DEDUP_REMOVED lines=10> */
.L_x_165:
[----:B------:R-:W-:Y:S02]  /*6c30*/  ISETP.NE.AND P0, PT, R2, 0x1, PT ;  /* 0x000000010200780c */ /* 0x000fe40003f05270 */
[----:B-1----:R-:W-:Y:S01]  /*6c40*/  SHF.R.U64 R6, R8, R24, R9 ;  /* 0x0000001808067219 */ /* 0x002fe20000001209 */
[----:B0-----:R-:W-:Y:S01]  /*6c50*/  VIADD R9, R22, 0xffffffff ;  /* 0xffffffff16097836 */ /* 0x001fe20000000000 */
[----:B------:R-:W-:Y:S02]  /*6c60*/  SHF.L.U32 R30, R30, R27, RZ ;  /* 0x0000001b1e1e7219 */ /* 0x000fe400000006ff */
[----:B------:R-:W-:Y:S01]  /*6c70*/  LOP3.LUT R5, R23, R32, RZ, 0xc0, !PT ;  /* 0x0000002017057212 */ /* 0x000fe200078ec0ff */
[----:B------:R-:W-:-:S04]  /*6c80*/  IMAD.MOV R8, RZ, RZ, -R6 ;  /* 0x000000ffff087224 */ /* 0x000fc800078e0a06 */
[----:B------:R-:W-:Y:S01]  /*6c90*/  IMAD R6, R30, R6, R5 ;  /* 0x000000061e067224 */ /* 0x000fe200078e0205 */
[----:B------:R-:W-:Y:S01]  /*6ca0*/  LOP3.LUT R5, R10, R9, RZ, 0xc0, !PT ;  /* 0x000000090a057212 */ /* 0x000fe200078ec0ff */
[----:B------:R-:W-:Y:S02]  /*6cb0*/  @P0 IMAD R3, R7, R20, R4 ;  /* 0x0000001407030224 */ /* 0x000fe400078e0204 */
[----:B--2---:R-:W-:Y:S02]  /*6cc0*/  IMAD R4, R8, R26, R25 ;  /* 0x0000001a08047224 */ /* 0x004fe400078e0219 */
[----:B---3--:R-:W-:Y:S02]  /*6cd0*/  IMAD R3, R6, R31, R3 ;  /* 0x0000001f06037224 */ /* 0x008fe400078e0203 */
[----:B------:R-:W-:Y:S02]  /*6ce0*/  IMAD R4, R4, R22, R5 ;  /* 0x0000001604047224 */ /* 0x000fe400078e0205 */
[----:B------:R-:W-:-:S02]  /*6cf0*/  IMAD.MOV.U32 R8, RZ, RZ, 0x1 ;  /* 0x00000001ff087424 */ /* 0x000fc400078e00ff */
[----:B------:R-:W-:Y:S01]  /*6d00*/  IMAD.MOV.U32 R6, RZ, RZ, R21 ;  /* 0x000000ffff067224 */ /* 0x000fe200078e0015 */
[----:B------:R-:W-:Y:S02]  /*6d10*/  SEL R13, R4, R3, !P0 ;  /* 0x00000003040d7207 */ /* 0x000fe40004000000 */
[----:B------:R-:W-:-:S07]  /*6d20*/  SEL R19, R3, R4, !P0 ;  /* 0x0000000403137207 */ /* 0x000fce0004000000 */
.L_x_163:
[----:B------:R-:W-:-:S08]  /*6d30*/  NOP ;  /* 0x0000000000007918 */ /* 0x000fd00000000000 */
[----:B------:R-:W0:-:S00]  /*6d40*/  USETMAXREG.DEALLOC.CTAPOOL 0x28 ;  /* 0x00000028000079c8 */ /* 0x000e0000080e0500 */
[----:B0-----:R-:W-:-:S13]  /*6d50*/  ISETP.NE.AND P0, PT, R0, RZ, PT ;  /* 0x000000ff0000720c */ /* 0x001fda0003f05270 */
[----:B------:R-:W-:Y:S05]  /*6d60*/  @P0 EXIT ;  /* 0x000000000000094d */ /* 0x000fea0003800000 */
[----:B------:R-:W-:Y:S01]  /*6d70*/  LOP3.LUT P0, RZ, R8, 0xff, RZ, 0xc0, !PT ;  /* 0x000000ff08ff7812 */ /* 0x000fe2000780c0ff */
[----:B------:R-:W-:Y:S02]  /*6d80*/  IMAD.MOV.U32 R10, RZ, RZ, 0x1 ;  /* 0x00000001ff0a7424 */ /* 0x000fe400078e00ff */
[----:B------:R-:W-:-:S10]  /*6d90*/  IMAD.MOV.U32 R9, RZ, RZ, RZ ;  /* 0x000000ffff097224 */ /* 0x000fd400078e00ff */
[----:B------:R-:W-:Y:S05]  /*6da0*/  @!P0 BRA `(.L_x_166) ;  /* 0x0000000c00ac8947 */ /* 0x000fea0003800000 */
[----:B------:R-:W0:Y:S01]  /*6db0*/  LDC R0, c[0x0][0x28c] ;  /* 0x0000a300ff007b82 */ /* 0x000e220000000800 */
[----:B------:R-:W-:Y:S01]  /*6dc0*/  UMOV UR7, 0x1 ;  /* 0x0000000100077882 */ /* 0x000fe20000000000 */
[----:B------:R-:W-:Y:S01]  /*6dd0*/  ULDC UR21, c[0x0][0x658] ;  /* 0x0001960000157ab9 */ /* 0x000fe20000000800 */
[----:B------:R-:W-:Y:S01]  /*6de0*/  UMOV UR6, 0xffffffff ;  /* 0xffffffff00067882 */ /* 0x000fe20000000000 */
[----:B------:R-:W-:Y:S01]  /*6df0*/  BSSY B0, `(.L_x_166) ;  /* 0x00000e6000007945 */ /* 0x000fe20003800000 */
[----:B------:R-:W-:Y:S01]  /*6e00*/  USHF.L.U32 UR6, UR6, UR21, URZ ;  /* 0x0000001506067299 */ /* 0x000fe2000800063f */
[----:B------:R-:W-:Y:S01]  /*6e10*/  LOP3.LUT R12, R18, 0x2, RZ, 0xfc, !PT ;  /* 0x00000002120c7812 */ /* 0x000fe200078efcff */
[----:B------:R-:W-:Y:S01]  /*6e20*/  IMAD.MOV.U32 R10, RZ, RZ, 0x1 ;  /* 0x00000001ff0a7424 */ /* 0x000fe200078e00ff */
[----:B------:R-:W1:Y:S01]  /*6e30*/  S2UR UR5, SR_CgaCtaId ;  /* 0x00000000000579c3 */ /* 0x000e620000008800 */
[----:B------:R-:W-:Y:S01]  /*6e40*/  IMAD.MOV.U32 R9, RZ, RZ, RZ ;  /* 0x000000ffff097224 */ /* 0x000fe200078e00ff */
[----:B------:R-:W-:Y:S01]  /*6e50*/  ULDC UR13, c[0x0][0x600] ;  /* 0x00018000000d7ab9 */ /* 0x000fe20000000800 */
[----:B------:R-:W-:Y:S01]  /*6e60*/  UMOV UR30, 0x5 ;  /* 0x00000005001e7882 */ /* 0x000fe20000000000 */
[----:B------:R-:W-:-:S02]  /*6e70*/  UIADD3 UR13, UR13, -0x1, URZ ;  /* 0xffffffff0d0d7890 */ /* 0x000fc4000fffe03f */
[----:B------:R-:W-:Y:S02]  /*6e80*/  USHF.L.U32 UR21, UR7, UR21, URZ ;  /* 0x0000001507157299 */ /* 0x000fe4000800063f */
[----:B------:R-:W-:Y:S01]  /*6e90*/  ULOP3.LUT UR23, URZ, UR6, URZ, 0x33, !UPT ;  /* 0x000000063f177292 */ /* 0x000fe2000f8e333f */
[----:B------:R-:W-:Y:S01]  /*6ea0*/  ULDC.64 UR42, c[0x0][0x198] ;  /* 0x00006600002a7ab9 */ /* 0x000fe20000000a00 */
[----:B0-----:R-:W-:-:S05]  /*6eb0*/  VIADD R0, R0, 0x3f ;  /* 0x0000003f00007836 */ /* 0x001fca0000000000 */
[----:B------:R-:W-:Y:S01]  /*6ec0*/  SHF.R.S32.HI R3, RZ, 0x1f, R0 ;  /* 0x0000001fff037819 */ /* 0x000fe20000011400 */
[----:B-1----:R-:W-:-:S03]  /*6ed0*/  ULOP3.LUT UR4, UR5, 0x1, URZ, 0xc0, !UPT ;  /* 0x0000000105047892 */ /* 0x002fc6000f8ec03f */
[----:B------:R-:W-:Y:S01]  /*6ee0*/  LEA.HI R3, R3, R0, RZ, 0x6 ;  /* 0x0000000003037211 */ /* 0x000fe200078f30ff */
[----:B------:R-:W-:Y:S01]  /*6ef0*/  USHF.R.U32.HI UR37, URZ, 0x1, UR5 ;  /* 0x000000013f257899 */ /* 0x000fe20008011605 */
[----:B------:R-:W-:Y:S01]  /*6f00*/  IMAD.MOV.U32 R0, RZ, RZ, 0x1 ;  /* 0x00000001ff007424 */ /* 0x000fe200078e00ff */
[----:B------:R-:W-:Y:S01]  /*6f10*/  USHF.L.U32 UR22, UR5, 0x5, URZ ;  /* 0x0000000505167899 */ /* 0x000fe2000800063f */
[--C-:B------:R-:W-:Y:S01]  /*6f20*/  SHF.R.S32.HI R8, RZ, 0x6, R3.reuse ;  /* 0x00000006ff087819 */ /* 0x100fe20000011403 */
[----:B------:R-:W-:Y:S02]  /*6f30*/  USHF.L.U32 UR40, UR5, 0xb, URZ ;  /* 0x0000000b05287899 */ /* 0x000fe4000800063f */
[----:B------:R-:W-:Y:S01]  /*6f40*/  ULOP3.LUT UR5, UR5, 0xfffffffe, URZ, 0xc0, !UPT ;  /* 0xfffffffe05057892 */ /* 0x000fe2000f8ec03f */
[----:B------:R-:W-:Y:S01]  /*6f50*/  PRMT R3, R0, 0x7610, R3 ;  /* 0x0000761000037816 */ /* 0x000fe20000000003 */
[----:B------:R-:W-:Y:S01]  /*6f60*/  UISETP.GT.U32.AND UP0, UPT, UR4, 0xffff, UPT ;  /* 0x0000ffff0400788c */ /* 0x000fe2000bf04070 */
[----:B------:R-:W-:Y:S01]  /*6f70*/  VIADD R0, R8, 0x1 ;  /* 0x0000000108007836 */ /* 0x000fe20000000000 */
[----:B------:R-:W-:-:S02]  /*6f80*/  USHF.L.U32 UR29, UR7, UR5, URZ ;  /* 0x00000005071d7299 */ /* 0x000fc4000800063f */
[----:B------:R-:W-:Y:S02]  /*6f90*/  ULOP3.LUT UR5, UR5, 0x1, URZ, 0xfc, !UPT ;  /* 0x0000000105057892 */ /* 0x000fe4000f8efc3f */
[----:B------:R-:W-:Y:S02]  /*6fa0*/  USEL UR4, UR4, 0xffff, !UP0 ;  /* 0x0000ffff04047887 */ /* 0x000fe4000c000000 */
[----:B------:R-:W-:Y:S02]  /*6fb0*/  USHF.L.U32 UR5, UR7, UR5, URZ ;  /* 0x0000000507057299 */ /* 0x000fe4000800063f */
[----:B------:R-:W-:Y:S02]  /*6fc0*/  ULOP3.LUT UR4, UR4, 0xffff, URZ, 0xc0, !UPT ;  /* 0x0000ffff04047892 */ /* 0x000fe4000f8ec03f */
[----:B------:R-:W-:Y:S02]  /*6fd0*/  USHF.L.U32 UR44, UR37, 0x5, URZ ;  /* 0x00000005252c7899 */ /* 0x000fe4000800063f */
[----:B------:R-:W-:-:S02]  /*6fe0*/  ULOP3.LUT UR22, UR22, 0x20, URZ, 0xc0, !UPT ;  /* 0x0000002016167892 */ /* 0x000fc4000f8ec03f */
[----:B------:R-:W-:Y:S02]  /*6ff0*/  ULOP3.LUT UR29, UR29, UR5, URZ, 0xfc, !UPT ;  /* 0x000000051d1d7292 */ /* 0x000fe4000f8efc3f */
[----:B------:R-:W-:-:S12]  /*7000*/  USHF.L.U32 UR30, UR30, UR4, URZ ;  /* 0x000000041e1e7299 */ /* 0x000fd8000800063f */
.L_x_177:
[----:B------:R-:W-:-:S03]  /*7010*/  UMOV UR4, 0xffffffff ;  /* 0xffffffff00047882 */ /* 0x000fc60000000000 */
[----:B------:R-:W-:Y:S05]  /*7020*/  BRA.DIV UR4, `(.L_x_167) ;  /* 0x0000000e04f47947 */ /* 0x000fea000b800000 */
[----:B------:R-:W-:-:S13]  /*7030*/  ELECT P6, URZ, PT ;  /* 0x00000000003f782f */ /* 0x000fda00038c0000 */
.L_x_188:
[----:B------:R-:W-:Y:S04]  /*7040*/  BSSY B1, `(.L_x_168) ;  /* 0x000004d000017945 */ /* 0x000fe80003800000 */
[----:B------:R-:W-:Y:S05]  /*7050*/  @!P6 BRA `(.L_x_169) ;  /* 0x00000004002ce947 */ /* 0x000fea0003800000 */
[----:B------:R-:W0:Y:S02]  /*7060*/  LDC R4, c[0x0][0x28c] ;  /* 0x0000a300ff047b82 */ /* 0x000e240000000800 */
[----:B0-----:R-:W-:-:S13]  /*7070*/  ISETP.GE.AND P0, PT, R4, 0x1, PT ;  /* 0x000000010400780c */ /* 0x001fda0003f06270 */
[----:B------:R-:W-:Y:S05]  /*7080*/  @!P0 BRA `(.L_x_169) ;  /* 0x0000000400208947 */ /* 0x000fea0003800000 */
[----:B------:R-:W-:Y:S02]  /*7090*/  IMAD.SHL.U32 R19, R19, 0x80, RZ ;  /* 0x0000008013137824 */ /* 0x000fe400078e00ff */
[----:B------:R-:W-:Y:S02]  /*70a0*/  IMAD.SHL.U32 R15, R13, 0x80, RZ ;  /* 0x000000800d0f7824 */ /* 0x000fe400078e00ff */
[----:B------:R-:W-:Y:S02]  /*70b0*/  IMAD.U32 R21, RZ, RZ, UR44 ;  /* 0x0000002cff157e24 */ /* 0x000fe4000f8e00ff */
[----:B------:R-:W-:Y:S02]  /*70c0*/  IMAD.U32 R23, RZ, RZ, UR22 ;  /* 0x00000016ff177e24 */ /* 0x000fe4000f8e00ff */
[----:B------:R-:W-:Y:S02]  /*70d0*/  IMAD.MOV.U32 R4, RZ, RZ, R0 ;  /* 0x000000ffff047224 */ /* 0x000fe400078e0000 */
[----:B------:R-:W-:-:S02]  /*70e0*/  IMAD.MOV.U32 R5, RZ, RZ, R10 ;  /* 0x000000ffff057224 */ /* 0x000fc400078e000a */
[----:B------:R-:W-:Y:S02]  /*70f0*/  IMAD.MOV.U32 R7, RZ, RZ, R9 ;  /* 0x000000ffff077224 */ /* 0x000fe400078e0009 */
[----:B------:R-:W-:Y:S02]  /*7100*/  VIADD R24, R19, 0x40 ;  /* 0x0000004013187836 */ /* 0x000fe40000000000 */
[----:B------:R-:W-:-:S07]  /*7110*/  VIADD R25, R15, 0x40 ;  /* 0x000000400f197836 */ /* 0x000fce0000000000 */
.L_x_172:
[----:B------:R-:W0:Y:S01]  /*7120*/  S2R R14, SR_CgaCtaId ;  /* 0x00000000000e7919 */ /* 0x000e220000008800 */
[----:B------:R-:W-:Y:S02]  /*7130*/  MOV R13, 0x400 ;  /* 0x00000400000d7802 */ /* 0x000fe40000000f00 */
[----:B------:R-:W-:Y:S02]  /*7140*/  ISETP.NE.AND P1, PT, R11, RZ, PT ;  /* 0x000000ff0b00720c */ /* 0x000fe40003f25270 */
[----:B0-----:R-:W-:Y:S02]  /*7150*/  LEA R22, R14, R13, 0x18 ;  /* 0x0000000d0e167211 */ /* 0x001fe400078ec0ff */
[----:B------:R-:W-:-:S09]  /*7160*/  SHF.L.U32 R13, R5, 0x1f, RZ ;  /* 0x0000001f050d7819 */ /* 0x000fd200000006ff */
[----:B------:R-:W0:Y:S01]  /*7170*/  @!P1 LDC R14, c[0x0][0x500] ;  /* 0x00014000ff0e9b82 */ /* 0x000e220000000800 */
[----:B------:R-:W-:-:S04]  /*7180*/  IMAD R20, R7, 0x8, R22 ;  /* 0x0000000807147824 */ /* 0x000fc800078e0216 */
[----:B------:R-:W1:Y:S02]  /*7190*/  SYNCS.PHASECHK.TRANS64.TRYWAIT P0, [R20+URZ+0x20], R13 ;  /* 0x0000200d140075a7 */ /* 0x000e64000800017f */
[----:B-1----:R-:W-:Y:S05]  /*71a0*/  @!P0 BRA `(.L_x_170) ;  /* 0x0000000c00b48947 */ /* 0x002fea0003800000 */
.L_x_189:
[----:B-1----:R-:W-:Y:S01]  /*71b0*/  PRMT R13, R12, 0x9910, RZ ;  /* 0x000099100c0d7816 */ /* 0x002fe200000000ff */
[----:B0-----:R0:W-:Y:S03]  /*71c0*/  @!P1 SYNCS.ARRIVE.TRANS64 RZ, [R20+URZ], R14 ;  /* 0x0000000e14ff99a7 */ /* 0x0011e6000800003f */
[----:B------:R-:W-:-:S13]  /*71d0*/  ISETP.NE.AND P0, PT, R13, 0x2, PT ;  /* 0x000000020d00780c */ /* 0x000fda0003f05270 */
[----:B0-----:R-:W-:Y:S05]  /*71e0*/  @P0 BRA `(.L_x_171) ;  /* 0x0000000000040947 */ /* 0x001fea0003800000 */
[----:B------:R-:W-:Y:S01]  /*71f0*/  BPT.TRAP 0x1 ;  /* 0x000000040000795c */ /* 0x000fe20000300000 */
.L_x_171:
[----:B------:R-:W-:Y:S01]  /*7200*/  R2UR UR5, R7 ;  /* 0x00000000070572ca */ /* 0x000fe200000e0000 */
[----:B------:R-:W-:Y:S01]  /*7210*/  UIADD3 UR14, UP0, UR42, 0xf0, URZ ;  /* 0x000000f02a0e7890 */ /* 0x000fe2000ff1e03f */
[----:B------:R-:W-:Y:S01]  /*7220*/  R2UR UR9, R22 ;  /* 0x00000000160972ca */ /* 0x000fe200000e0000 */
[----:B------:R-:W-:Y:S01]  /*7230*/  UPRMT UR31, URZ, 0x5410, UR30 ;  /* 0x000054103f1f7896 */ /* 0x000fe2000800001e */
[----:B------:R-:W-:Y:S01]  /*7240*/  R2UR UR33, R20 ;  /* 0x00000000142172ca */ /* 0x000fe200000e0000 */
[----:B------:R-:W-:Y:S01]  /*7250*/  UIADD3.X UR15, URZ, UR43, URZ, UP0, !UPT ;  /* 0x0000002b3f0f7290 */ /* 0x000fe200087fe43f */
[----:B------:R-:W-:Y:S01]  /*7260*/  R2UR UR35, R21 ;  /* 0x00000000152372ca */ /* 0x000fe200000e0000 */
[----:B------:R-:W-:Y:S01]  /*7270*/  VIADD R4, R4, 0xffffffff ;  /* 0xffffffff04047836 */ /* 0x000fe20000000000 */
[----:B------:R-:W-:Y:S01]  /*7280*/  R2UR UR36, R6 ;  /* 0x00000000062472ca */ /* 0x000fe200000e0000 */
[----:B------:R-:W-:Y:S01]  /*7290*/  UMOV UR6, 0x0 ;  /* 0x0000000000067882 */ /* 0x000fe20000000000 */
[----:B------:R-:W-:Y:S01]  /*72a0*/  R2UR UR34, R19 ;  /* 0x00000000132272ca */ /* 0x000fe200000e0000 */
[----:B------:R-:W-:Y:S01]  /*72b0*/  UMOV UR7, 0x10000000 ;  /* 0x1000000000077882 */ /* 0x000fe20000000000 */
[----:B------:R-:W-:Y:S01]  /*72c0*/  R2UR UR26, R24 ;  /* 0x00000000181a72ca */ /* 0x000fe200000e0000 */
[----:B------:R-:W-:Y:S01]  /*72d0*/  USHF.L.U32 UR5, UR5, 0xd, URZ ;  /* 0x0000000d05057899 */ /* 0x000fe2000800063f */
[----:B------:R-:W-:Y:S01]  /*72e0*/  R2UR UR19, R23 ;  /* 0x00000000171372ca */ /* 0x000fe200000e0000 */
[----:B------:R-:W-:Y:S01]  /*72f0*/  UIADD3 UR4, UP1, UR42, 0x1f0, URZ ;  /* 0x000001f02a047890 */ /* 0x000fe2000ff3e03f */
[----:B------:R-:W-:Y:S01]  /*7300*/  R2UR UR18, R15 ;  /* 0x000000000f1272ca */ /* 0x000fe200000e0000 */
[----:B------:R-:W-:Y:S01]  /*7310*/  ULEA UR8, UR37, UR5, 0xb ;  /* 0x0000000525087291 */ /* 0x000fe2000f8e583f */
[----:B------:R-:W-:Y:S01]  /*7320*/  R2UR UR10, R25 ;  /* 0x00000000190a72ca */ /* 0x000fe200000e0000 */
[----:B------:R-:W-:Y:S01]  /*7330*/  ULOP3.LUT UR5, UR5, 0x800, UR40, 0xf8, !UPT ;  /* 0x0000080005057892 */ /* 0x000fe2000f8ef828 */
[----:B------:R-:W-:Y:S01]  /*7340*/  ISETP.GT.AND P1, PT, R4, 0x1, PT ;  /* 0x000000010400780c */ /* 0x000fe20003f24270 */
[----:B------:R-:W-:Y:S01]  /*7350*/  ULEA UR8, UR8, UR9, 0x1 ;  /* 0x0000000908087291 */ /* 0x000fe2000f8e083f */
[----:B------:R-:W-:Y:S01]  /*7360*/  VIADD R7, R7, 0x1 ;  /* 0x0000000107077836 */ /* 0x000fe20000000000 */
[----:B------:R-:W-:Y:S01]  /*7370*/  ULEA UR5, UR5, UR9, 0x1 ;  /* 0x0000000905057291 */ /* 0x000fe2000f8e083f */
[----:B------:R-:W-:Y:S01]  /*7380*/  VIADD R23, R23, 0x40 ;  /* 0x0000004017177836 */ /* 0x000fe20000000000 */
[----:B------:R-:W-:Y:S01]  /*7390*/  UIADD3 UR32, UR8, 0x100, URZ ;  /* 0x0000010008207890 */ /* 0x000fe2000fffe03f */
[----:B------:R-:W-:Y:S01]  /*73a0*/  VIADD R21, R21, 0x40 ;  /* 0x0000004015157836 */ /* 0x000fe20000000000 */
[----:B------:R-:W-:Y:S01]  /*73b0*/  UIADD3 UR24, UR8, 0x2100, URZ ;  /* 0x0000210008187890 */ /* 0x000fe2000fffe03f */
[C---:B------:R-:W-:Y:S01]  /*73c0*/  ISETP.NE.AND P0, PT, R7.reuse, 0x4, PT ;  /* 0x000000040700780c */ /* 0x040fe20003f05270 */
[----:B------:R-:W-:Y:S01]  /*73d0*/  UMOV UR25, UR33 ;  /* 0x0000002100197c82 */ /* 0x000fe20008000000 */
[----:B------:R-:W-:Y:S01]  /*73e0*/  UMOV UR27, UR35 ;  /* 0x00000023001b7c82 */ /* 0x000fe20008000000 */
[----:B------:R-:W-:Y:S01]  /*73f0*/  UMOV UR28, UR36 ;  /* 0x00000024001c7c82 */ /* 0x000fe20008000000 */
[----:B------:R-:W-:Y:S01]  /*7400*/  UIADD3 UR16, UR5, 0x10100, URZ ;  /* 0x0001010005107890 */ /* 0x000fe2000fffe03f */
[----:B------:R-:W-:Y:S01]  /*7410*/  SEL R14, RZ, 0x1, P0 ;  /* 0x00000001ff0e7807 */ /* 0x000fe20000000000 */
[----:B------:R-:W-:Y:S01]  /*7420*/  UTMALDG.3D.MULTICAST [UR32], [UR14], UR31, desc[UR6] ;  /* 0x000006200e0073b4 */ /* 0x000fe2000801181f */
[----:B------:R-:W-:Y:S01]  /*7430*/  UIADD3 UR8, UR5, 0x12100, URZ ;  /* 0x0001210005087890 */ /* 0x000fe2000fffe03f */
[----:B------:R-:W-:Y:S01]  /*7440*/  SEL R7, R7, RZ, P0 ;  /* 0x000000ff07077207 */ /* 0x000fe20000000000 */
[----:B------:R-:W-:Y:S01]  /*7450*/  UIADD3.X UR5, URZ, UR43, URZ, UP1, !UPT ;  /* 0x0000002b3f057290 */ /* 0x000fe20008ffe43f */
[----:B------:R-:W-:Y:S01]  /*7460*/  LOP3.LUT R5, R5, R14, RZ, 0x3c, !PT ;  /* 0x0000000e05057212 */ /* 0x000fe200078e3cff */
[----:B------:R-:W-:Y:S01]  /*7470*/  UMOV UR17, UR33 ;  /* 0x0000002100117c82 */ /* 0x000fe20008000000 */
[----:B------:R-:W-:Y:S01]  /*7480*/  UMOV UR20, UR36 ;  /* 0x0000002400147c82 */ /* 0x000fe20008000000 */
[----:B------:R-:W-:Y:S01]  /*7490*/  UMOV UR9, UR33 ;  /* 0x0000002100097c82 */ /* 0x000fe20008000000 */
[----:B------:R0:W-:Y:S01]  /*74a0*/  UTMALDG.3D.MULTICAST [UR24], [UR14], UR31, desc[UR6] ;  /* 0x000006180e0073b4 */ /* 0x0001e2000801181f */
[----:B------:R-:W-:Y:S01]  /*74b0*/  UMOV UR11, UR19 ;  /* 0x00000013000b7c82 */ /* 0x000fe20008000000 */
[----:B------:R-:W-:Y:S01]  /*74c0*/  UMOV UR12, UR36 ;  /* 0x00000024000c7c82 */ /* 0x000fe20008000000 */
[----:B0-----:R-:W-:-:S09]  /*74d0*/  UPRMT UR14, URZ, 0x5410, UR29 ;  /* 0x000054103f0e7896 */ /* 0x001fd2000800001d */
[----:B------:R0:W-:Y:S01]  /*74e0*/  UTMALDG.3D.MULTICAST [UR16], [UR4], UR14, desc[UR6] ;  /* 0x00000610040073b4 */ /* 0x0001e2000801180e */
[----:B------:R0:W-:Y:S02]  /*74f0*/  UTMALDG.3D.MULTICAST [UR8], [UR4], UR14, desc[UR6] ;  /* 0x00000608040073b4 */ /* 0x0001e4000801180e */
[----:B0-----:R-:W-:Y:S05]  /*7500*/  @P1 BRA `(.L_x_172) ;  /* 0xfffffffc00041947 */ /* 0x001fea000383ffff */
.L_x_169:
[----:B------:R-:W-:Y:S05]  /*7510*/  BSYNC B1 ;  /* 0x0000000000017941 */ /* 0x000fea0003800000 */
.L_x_168:
[----:B------:R-:W-:Y:S01]  /*7520*/  LOP3.LUT P1, RZ, R3, 0xff, RZ, 0xc0, !PT ;  /* 0x000000ff03ff7812 */ /* 0x000fe2000782c0ff */
[----:B------:R-:W-:Y:S01]  /*7530*/  IMAD.IADD R9, R8, 0x1, R9 ;  /* 0x0000000108097824 */ /* 0x000fe200078e0209 */
[----:B------:R-:W-:Y:S01]  /*7540*/  IADD3 R16, P2, R16, UR38, RZ ;  /* 0x0000002610107c10 */ /* 0x000fe2000ff5e0ff */
[----:B------:R-:W-:Y:S01]  /*7550*/  ULDC.64 UR4, c[0x0][0x650] ;  /* 0x0001940000047ab9 */ /* 0x000fe20000000a00 */
[----:B------:R-:W-:Y:S01]  /*7560*/  BSSY B1, `(.L_x_173) ;  /* 0x000006c000017945 */ /* 0x000fe20003800000 */
[----:B------:R-:W-:Y:S01]  /*7570*/  IMAD.MOV.U32 R19, RZ, RZ, -0x1 ;  /* 0xffffffffff137424 */ /* 0x000fe200078e00ff */
[----:B------:R-:W-:Y:S01]  /*7580*/  SHF.R.U32.HI R3, RZ, 0x2, R9 ;  /* 0x00000002ff037819 */ /* 0x000fe20000011609 */
[----:B------:R-:W-:Y:S01]  /*7590*/  IMAD.MOV.U32 R13, RZ, RZ, -0x1 ;  /* 0xffffffffff0d7424 */ /* 0x000fe200078e00ff */
[----:B------:R-:W-:Y:S01]  /*75a0*/  ISETP.GT.U32.AND P0, PT, R9, 0x3, PT ;  /* 0x000000030900780c */ /* 0x000fe20003f04070 */
[----:B------:R-:W-:Y:S01]  /*75b0*/  IMAD.MOV.U32 R6, RZ, RZ, -0x1 ;  /* 0xffffffffff067424 */ /* 0x000fe200078e00ff */
[----:B------:R-:W-:-:S02]  /*75c0*/  LOP3.LUT R3, R3, 0x1, RZ, 0xc0, !PT ;  /* 0x0000000103037812 */ /* 0x000fc400078ec0ff */
[----:B------:R-:W-:Y:S01]  /*75d0*/  ISETP.LT.U32.AND P0, PT, R8, 0x4, P0 ;  /* 0x000000040800780c */ /* 0x000fe20000701070 */
[----:B------:R-:W0:Y:S01]  /*75e0*/  @P1 S2R R5, SR_CgaCtaId ;  /* 0x0000000000051919 */ /* 0x000e220000008800 */
[----:B------:R-:W-:Y:S02]  /*75f0*/  @P1 MOV R4, 0x400 ;  /* 0x0000040000041802 */ /* 0x000fe40000000f00 */
[----:B------:R-:W-:Y:S02]  /*7600*/  IADD3.X R17, R17, UR41, RZ, P2, !PT ;  /* 0x0000002911117c10 */ /* 0x000fe400097fe4ff */
[----:B------:R-:W-:Y:S02]  /*7610*/  ISETP.GE.U32.AND P2, PT, R16, UR4, PT ;  /* 0x0000000410007c0c */ /* 0x000fe4000bf46070 */
[----:B------:R-:W-:Y:S02]  /*7620*/  LOP3.LUT R9, R9, 0x3, RZ, 0xc0, !PT ;  /* 0x0000000309097812 */ /* 0x000fe400078ec0ff */
[----:B0-----:R-:W-:-:S04]  /*7630*/  @P1 LEA R4, R5, R4, 0x18 ;  /* 0x0000000405041211 */ /* 0x001fc800078ec0ff */
[----:B------:R0:W-:Y:S01]  /*7640*/  @P1 SYNCS.ARRIVE.TRANS64.A1T0 RZ, [R4+URZ+0x58], RZ ;  /* 0x000058ff04ff19a7 */ /* 0x0001e2000810003f */
[----:B------:R-:W-:Y:S02]  /*7650*/  ISETP.NE.U32.AND P1, PT, R3, 0x1, PT ;  /* 0x000000010300780c */ /* 0x000fe40003f25070 */
[----:B------:R-:W-:Y:S02]  /*7660*/  SEL R3, RZ, 0x1, !P0 ;  /* 0x00000001ff037807 */ /* 0x000fe40004000000 */
[----:B------:R-:W-:Y:S02]  /*7670*/  ISETP.GE.U32.AND.EX P0, PT, R17, UR5, PT, P2 ;  /* 0x0000000511007c0c */ /* 0x000fe4000bf06120 */
[----:B------:R-:W-:-:S04]  /*7680*/  ISETP.GT.U32.AND P1, PT, R8, 0x3, !P1 ;  /* 0x000000030800780c */ /* 0x000fc80004f24070 */
[----:B0-----:R-:W-:-:S04]  /*7690*/  SEL R4, RZ, 0x1, !P1 ;  /* 0x00000001ff047807 */ /* 0x001fc80004800000 */
[--C-:B------:R-:W-:Y:S02]  /*76a0*/  LOP3.LUT R10, R4, R10, R3.reuse, 0x96, !PT ;  /* 0x0000000a040a7212 */ /* 0x100fe400078e9603 */
[----:B------:R-:W-:Y:S02]  /*76b0*/  PRMT R4, RZ, 0x7610, R4 ;  /* 0x00007610ff047816 */ /* 0x000fe40000000004 */
[----:B------:R-:W-:Y:S01]  /*76c0*/  PRMT R3, RZ, 0x7610, R3 ;  /* 0x00007610ff037816 */ /* 0x000fe20000000003 */
[----:B------:R-:W-:Y:S06]  /*76d0*/  @P0 BRA `(.L_x_174) ;  /* 0x0000000400500947 */ /* 0x000fec0003800000 */
[----:B------:R-:W0:Y:S01]  /*76e0*/  S2R R15, SR_CTAID.X ;  /* 0x00000000000f7919 */ /* 0x000e220000002500 */
[----:B------:R-:W-:Y:S01]  /*76f0*/  ULDC.64 UR4, c[0x0][0x628] ;  /* 0x00018a0000047ab9 */ /* 0x000fe20000000a00 */
[----:B------:R-:W1:Y:S01]  /*7700*/  LDC R20, c[0x0][0x144] ;  /* 0x00005100ff147b82 */ /* 0x000e620000000800 */
[----:B------:R-:W-:Y:S01]  /*7710*/  ISETP.NE.U32.AND P0, PT, RZ, UR4, PT ;  /* 0x00000004ff007c0c */ /* 0x000fe2000bf05070 */
[----:B------:R-:W2:Y:S01]  /*7720*/  S2R R13, SR_CTAID.Y ;  /* 0x00000000000d7919 */ /* 0x000ea20000002600 */
[----:B------:R-:W-:Y:S01]  /*7730*/  ULDC UR6, c[0x0][0x150] ;  /* 0x0000540000067ab9 */ /* 0x000fe20000000800 */
[----:B------:R-:W-:Y:S01]  /*7740*/  ULDC UR7, c[0x0][0x630] ;  /* 0x00018c0000077ab9 */ /* 0x000fe20000000800 */
[----:B------:R-:W-:Y:S01]  /*7750*/  ISETP.NE.AND.EX P0, PT, RZ, UR5, PT, P0 ;  /* 0x00000005ff007c0c */ /* 0x000fe2000bf05300 */
[----:B------:R-:W-:Y:S01]  /*7760*/  IMAD.MOV.U32 R4, RZ, RZ, R16 ;  /* 0x000000ffff047224 */ /* 0x000fe200078e0010 */
[----:B0-----:R-:W-:-:S05]  /*7770*/  I2FP.F32.U32 R5, R15 ;  /* 0x0000000f00057245 */ /* 0x001fca0000201000 */
[----:B------:R-:W-:Y:S01]  /*7780*/  FMUL R21, R5, UR6 ;  /* 0x0000000605157c20 */ /* 0x000fe20008400000 */
[----:B------:R-:W-:-:S05]  /*7790*/  IMAD.MOV.U32 R5, RZ, RZ, R17 ;  /* 0x000000ffff057224 */ /* 0x000fca00078e0011 */
[----:B--2---:R-:W-:Y:S05]  /*77a0*/  @!P0 BRA `(.L_x_175) ;  /* 0x0000000000288947 */ /* 0x004fea0003800000 */
[----:B------:R-:W-:Y:S02]  /*77b0*/  ULDC UR6, c[0x0][0x634] ;  /* 0x00018d0000067ab9 */ /* 0x000fe40000000800 */
[----:B------:R-:W-:-:S05]  /*77c0*/  IADD3 R5, P0, R16, UR6, RZ ;  /* 0x0000000610057c10 */ /* 0x000fca000ff1e0ff */
[----:B------:R-:W-:-:S04]  /*77d0*/  IMAD.X R19, RZ, RZ, R17, P0 ;  /* 0x000000ffff137224 */ /* 0x000fc800000e0611 */
[----:B------:R-:W-:-:S04]  /*77e0*/  IMAD.WIDE.U32 R6, R19, UR4, RZ ;  /* 0x0000000413067c25 */ /* 0x000fc8000f8e00ff */
[----:B------:R-:W-:-:S04]  /*77f0*/  IMAD.WIDE.U32 R6, P0, R5, UR5, R6 ;  /* 0x0000000505067c25 */ /* 0x000fc8000f800006 */
[----:B------:R-:W-:-:S04]  /*7800*/  IMAD.WIDE.U32 R4, R5, UR4, RZ ;  /* 0x0000000405047c25 */ /* 0x000fc8000f8e00ff */
[----:B------:R-:W-:Y:S01]  /*7810*/  IMAD.MOV.U32 R4, RZ, RZ, R7 ;  /* 0x000000ffff047224 */ /* 0x000fe200078e0007 */
[----:B------:R-:W-:Y:S01]  /*7820*/  IADD3 RZ, P1, R5, R6, RZ ;  /* 0x0000000605ff7210 */ /* 0x000fe20007f3e0ff */
[----:B------:R-:W-:-:S04]  /*7830*/  IMAD.X R5, RZ, RZ, RZ, P0 ;  /* 0x000000ffff057224 */ /* 0x000fc800000e06ff */
[----:B------:R-:W-:-:S08]  /*7840*/  IMAD.WIDE.U32.X R4, R19, UR5, R4, P1 ;  /* 0x0000000513047c25 */ /* 0x000fd000088e0404 */
.L_x_175:
[--C-:B------:R-:W-:Y:S01]  /*7850*/  SHF.R.U64 R14, R4, UR7, R5.reuse ;  /* 0x00000007040e7c19 */ /* 0x100fe20008001205 */
[----:B------:R-:W0:Y:S01]  /*7860*/  F2I.U32.TRUNC.NTZ R21, R21 ;  /* 0x0000001500157305 */ /* 0x000e22000020f000 */
[----:B------:R-:W-:Y:S01]  /*7870*/  SHF.R.U32.HI R4, RZ, UR7, R5 ;  /* 0x00000007ff047c19 */ /* 0x000fe20008011605 */
[----:B------:R-:W-:Y:S01]  /*7880*/  ULDC.64 UR4, c[0x0][0x620] ;  /* 0x0001880000047ab9 */ /* 0x000fe20000000a00 */
[----:B------:R-:W-:Y:S01]  /*7890*/  IADD3 R7, P0, RZ, -R14, RZ ;  /* 0x8000000eff077210 */ /* 0x000fe20007f1e0ff */
[----:B------:R-:W-:Y:S01]  /*78a0*/  ULDC.64 UR6, c[0x0][0x640] ;  /* 0x0001900000067ab9 */ /* 0x000fe20000000a00 */
[----:B------:R-:W2:Y:S03]  /*78b0*/  LDC R22, c[0x0][0x148] ;  /* 0x00005200ff167b82 */ /* 0x000ea60000000800 */
[----:B------:R-:W-:Y:S01]  /*78c0*/  IMAD.X R4, RZ, RZ, ~R4, P0 ;  /* 0x000000ffff047224 */ /* 0x000fe200000e0e04 */
[----:B------:R-:W-:-:S03]  /*78d0*/  ISETP.NE.U32.AND P0, PT, RZ, UR6, PT ;  /* 0x00000006ff007c0c */ /* 0x000fc6000bf05070 */
[----:B------:R-:W-:Y:S01]  /*78e0*/  IMAD R6, R4, UR4, RZ ;  /* 0x0000000404067c24 */ /* 0x000fe2000f8e02ff */
[----:B------:R-:W-:Y:S01]  /*78f0*/  ISETP.NE.AND.EX P0, PT, RZ, UR7, PT, P0 ;  /* 0x00000007ff007c0c */ /* 0x000fe2000bf05300 */
[----:B------:R-:W-:Y:S01]  /*7900*/  IMAD.WIDE.U32 R4, R7, UR4, R16 ;  /* 0x0000000407047c25 */ /* 0x000fe2000f8e0010 */
[----:B------:R-:W-:-:S03]  /*7910*/  ULDC UR4, c[0x0][0x618] ;  /* 0x0001860000047ab9 */ /* 0x000fc60000000800 */
[----:B------:R-:W-:Y:S01]  /*7920*/  IMAD R7, R7, UR5, R6 ;  /* 0x0000000507077c24 */ /* 0x000fe2000f8e0206 */
[----:B------:R-:W-:Y:S01]  /*7930*/  ULDC UR5, c[0x0][0x154] ;  /* 0x0000550000057ab9 */ /* 0x000fe20000000800 */
[----:B0-----:R-:W-:Y:S02]  /*7940*/  IMAD.MOV R6, RZ, RZ, -R21 ;  /* 0x000000ffff067224 */ /* 0x001fe400078e0a15 */
[----:B------:R-:W-:Y:S02]  /*7950*/  IMAD.IADD R5, R5, 0x1, R7 ;  /* 0x0000000105057824 */ /* 0x000fe400078e0207 */
[----:B-1----:R-:W-:Y:S01]  /*7960*/  IMAD R15, R20, R6, R15 ;  /* 0x00000006140f7224 */ /* 0x002fe200078e020f */
[----:B------:R-:W-:Y:S02]  /*7970*/  I2FP.F32.U32 R6, R13 ;  /* 0x0000000d00067245 */ /* 0x000fe40000201000 */
[--C-:B------:R-:W-:Y:S02]  /*7980*/  SHF.R.U64 R19, R4, UR4, R5.reuse ;  /* 0x0000000404137c19 */ /* 0x100fe40008001205 */
[----:B------:R-:W-:Y:S01]  /*7990*/  SHF.R.U32.HI R4, RZ, UR4, R5 ;  /* 0x00000004ff047c19 */ /* 0x000fe20008011605 */
[----:B------:R-:W-:Y:S01]  /*79a0*/  FMUL R6, R6, UR5 ;  /* 0x0000000506067c20 */ /* 0x000fe20008400000 */
[----:B------:R-:W-:-:S02]  /*79b0*/  ULDC UR4, c[0x0][0x608] ;  /* 0x0001820000047ab9 */ /* 0x000fc40000000800 */
[--C-:B------:R-:W-:Y:S01]  /*79c0*/  SHF.R.U64 R21, R19, UR4, R4.reuse ;  /* 0x0000000413157c19 */ /* 0x100fe20008001204 */
[----:B------:R0:W1:Y:S01]  /*79d0*/  F2I.U32.TRUNC.NTZ R24, R6 ;  /* 0x0000000600187305 */ /* 0x000062000020f000 */
[----:B------:R-:W-:Y:S01]  /*79e0*/  SHF.R.U32.HI R4, RZ, UR4, R4 ;  /* 0x00000004ff047c19 */ /* 0x000fe20008011604 */
[----:B------:R-:W-:-:S03]  /*79f0*/  ULDC UR4, c[0x0][0x658] ;  /* 0x0001960000047ab9 */ /* 0x000fc60000000800 */
[--C-:B------:R-:W-:Y:S02]  /*7a00*/  SHF.R.U64 R20, R21, UR4, R4.reuse ;  /* 0x0000000415147c19 */ /* 0x100fe40008001204 */
[----:B------:R-:W-:-:S03]  /*7a10*/  SHF.R.U32.HI R23, RZ, UR4, R4 ;  /* 0x00000004ff177c19 */ /* 0x000fc60008011604 */
[----:B------:R-:W-:Y:S02]  /*7a20*/  IMAD.MOV.U32 R4, RZ, RZ, R20 ;  /* 0x000000ffff047224 */ /* 0x000fe400078e0014 */
[----:B------:R-:W-:Y:S01]  /*7a30*/  IMAD.MOV.U32 R5, RZ, RZ, R23 ;  /* 0x000000ffff057224 */ /* 0x000fe200078e0017 */
[----:B0-----:R-:W-:Y:S06]  /*7a40*/  @!P0 BRA `(.L_x_176) ;  /* 0x0000000000288947 */ /* 0x001fec0003800000 */
        /* <DEDUP_REMOVED lines=10> */
.L_x_176:
[----:B------:R-:W-:Y:S01]  /*7af0*/  ISETP.NE.AND P0, PT, R2, 0x1, PT ;  /* 0x000000010200780c */ /* 0x000fe20003f05270 */
[----:B------:R-:W-:Y:S01]  /*7b00*/  ULDC UR4, c[0x0][0x648] ;  /* 0x0001920000047ab9 */ /* 0x000fe20000000800 */
[----:B------:R-:W-:Y:S01]  /*7b10*/  LOP3.LUT R21, R21, UR23, RZ, 0xc0, !PT ;  /* 0x0000001715157c12 */ /* 0x000fe2000f8ec0ff */
[----:B-1----:R-:W-:Y:S01]  /*7b20*/  IMAD.MOV R24, RZ, RZ, -R24 ;  /* 0x000000ffff187224 */ /* 0x002fe200078e0a18 */
[----:B------:R-:W-:Y:S01]  /*7b30*/  SHF.R.U64 R4, R4, UR4, R5 ;  /* 0x0000000404047c19 */ /* 0x000fe20008001205 */
[----:B------:R-:W-:Y:S01]  /*7b40*/  ULDC UR4, c[0x0][0x638] ;  /* 0x00018e0000047ab9 */ /* 0x000fe20000000800 */
[----:B------:R-:W-:Y:S01]  /*7b50*/  LOP3.LUT R19, R19, UR13, RZ, 0xc0, !PT ;  /* 0x0000000d13137c12 */ /* 0x000fe2000f8ec0ff */
[----:B------:R-:W-:Y:S01]  /*7b60*/  ULDC UR5, c[0x0][0x610] ;  /* 0x0001840000057ab9 */ /* 0x000fe20000000800 */
[----:B------:R-:W-:Y:S02]  /*7b70*/  IMAD.MOV.U32 R6, RZ, RZ, R14 ;  /* 0x000000ffff067224 */ /* 0x000fe400078e000e */
[----:B------:R-:W-:-:S02]  /*7b80*/  IMAD.MOV R5, RZ, RZ, -R4 ;  /* 0x000000ffff057224 */ /* 0x000fc400078e0a04 */
[----:B------:R-:W-:Y:S02]  /*7b90*/  IMAD R4, R4, UR21, R21 ;  /* 0x0000001504047c24 */ /* 0x000fe4000f8e0215 */
[----:B--2---:R-:W-:Y:S02]  /*7ba0*/  @P0 IMAD R15, R22, R24, R13 ;  /* 0x00000018160f0224 */ /* 0x004fe400078e020d */
[----:B------:R-:W-:Y:S01]  /*7bb0*/  IMAD R20, R5, UR4, R20 ;  /* 0x0000000405147c24 */ /* 0x000fe2000f8e0214 */
[----:B------:R-:W-:Y:S01]  /*7bc0*/  ULDC UR4, c[0x0][0x600] ;  /* 0x0001800000047ab9 */ /* 0x000fe20000000800 */
[----:B------:R-:W-:Y:S02]  /*7bd0*/  IMAD R15, R4, UR5, R15 ;  /* 0x00000005040f7c24 */ /* 0x000fe4000f8e020f */
[----:B------:R-:W-:Y:S02]  /*7be0*/  IMAD R20, R20, UR4, R19 ;  /* 0x0000000414147c24 */ /* 0x000fe4000f8e0213 */
[----:B------:R-:W-:-:S03]  /*7bf0*/  IMAD.MOV.U32 R4, RZ, RZ, 0x1 ;  /* 0x00000001ff047424 */ /* 0x000fc600078e00ff */
[----:B------:R-:W-:Y:S02]  /*7c00*/  SEL R13, R20, R15, !P0 ;  /* 0x0000000f140d7207 */ /* 0x000fe40004000000 */
[----:B------:R-:W-:-:S07]  /*7c10*/  SEL R19, R15, R20, !P0 ;  /* 0x000000140f137207 */ /* 0x000fce0004000000 */
.L_x_174:
[----:B------:R-:W-:Y:S05]  /*7c20*/  BSYNC B1 ;  /* 0x0000000000017941 */ /* 0x000fea0003800000 */
.L_x_173:
[----:B------:R-:W-:-:S13]  /*7c30*/  LOP3.LUT P0, RZ, R4, 0xff, RZ, 0xc0, !PT ;  /* 0x000000ff04ff7812 */ /* 0x000fda000780c0ff */
[----:B------:R-:W-:Y:S05]  /*7c40*/  @P0 BRA `(.L_x_177) ;  /* 0xfffffff000f00947 */ /* 0x000fea000383ffff */
[----:B------:R-:W-:Y:S05]  /*7c50*/  BSYNC B0 ;  /* 0x0000000000007941 */ /* 0x000fea0003800000 */
.L_x_166:
[----:B------:R-:W-:-:S03]  /*7c60*/  UMOV UR4, 0xffffffff ;  /* 0xffffffff00047882 */ /* 0x000fc60000000000 */
[----:B------:R-:W-:Y:S05]  /*7c70*/  BRA.DIV UR4, `(.L_x_178) ;  /* 0x0000000604147947 */ /* 0x000fea000b800000 */
[----:B------:R-:W-:-:S13]  /*7c80*/  ELECT P6, URZ, PT ;  /* 0x00000000003f782f */ /* 0x000fda00038c0000 */
.L_x_192:
[----:B------:R-:W-:Y:S04]  /*7c90*/  BSSY B0, `(.L_x_179) ;  /* 0x000002b000007945 */ /* 0x000fe80003800000 */
[----:B------:R-:W-:Y:S05]  /*7ca0*/  @!P6 BRA `(.L_x_180) ;  /* 0x0000000000a4e947 */ /* 0x000fea0003800000 */
[----:B------:R-:W-:-:S04]  /*7cb0*/  LOP3.LUT R18, R18, 0x2, RZ, 0xfc, !PT ;  /* 0x0000000212127812 */ /* 0x000fc800078efcff */
[----:B------:R-:W-:-:S13]  /*7cc0*/  ISETP.NE.AND P0, PT, R18, 0x3, PT ;  /* 0x000000031200780c */ /* 0x000fda0003f05270 */
[----:B------:R-:W-:Y:S05]  /*7cd0*/  @!P0 BRA `(.L_x_181) ;  /* 0x0000000000048947 */ /* 0x000fea0003800000 */
[----:B------:R-:W-:Y:S01]  /*7ce0*/  BPT.TRAP 0x1 ;  /* 0x000000040000795c */ /* 0x000fe20000300000 */
.L_x_181:
[----:B------:R-:W0:Y:S01]  /*7cf0*/  S2R R3, SR_CgaCtaId ;  /* 0x0000000000037919 */ /* 0x000e220000008800 */
[----:B------:R-:W-:Y:S02]  /*7d00*/  MOV R0, 0x400 ;  /* 0x0000040000007802 */ /* 0x000fe40000000f00 */
[----:B------:R-:W-:Y:S02]  /*7d10*/  SHF.L.U32 R2, R10, 0x1f, RZ ;  /* 0x0000001f0a027819 */ /* 0x000fe400000006ff */
[----:B0-----:R-:W-:-:S05]  /*7d20*/  LEA R0, R3, R0, 0x18 ;  /* 0x0000000003007211 */ /* 0x001fca00078ec0ff */
[----:B------:R-:W-:-:S04]  /*7d30*/  VIADD R0, R0, 0x20 ;  /* 0x0000002000007836 */ /* 0x000fc80000000000 */
[C---:B------:R-:W-:Y:S02]  /*7d40*/  IMAD R5, R9.reuse, 0x8, R0 ;  /* 0x0000000809057824 */ /* 0x040fe400078e0200 */
[----:B------:R-:W-:Y:S02]  /*7d50*/  VIADD R9, R9, 0x1 ;  /* 0x0000000109097836 */ /* 0x000fe40000000000 */
[----:B------:R-:W0:Y:S03]  /*7d60*/  SYNCS.PHASECHK.TRANS64.TRYWAIT P0, [R5+URZ], R2 ;  /* 0x00000002050075a7 */ /* 0x000e26000800017f */
[----:B------:R-:W-:-:S04]  /*7d70*/  ISETP.NE.AND P1, PT, R9, 0x4, PT ;  /* 0x000000040900780c */ /* 0x000fc80003f25270 */
[----:B------:R-:W-:Y:S02]  /*7d80*/  SEL R3, RZ, 0x1, P1 ;  /* 0x00000001ff037807 */ /* 0x000fe40000800000 */
[----:B------:R-:W-:Y:S02]  /*7d90*/  SEL R9, R9, RZ, P1 ;  /* 0x000000ff09097207 */ /* 0x000fe40000800000 */
[----:B------:R-:W-:-:S03]  /*7da0*/  LOP3.LUT R10, R10, R3, RZ, 0x3c, !PT ;  /* 0x000000030a0a7212 */ /* 0x000fc600078e3cff */
[----:B------:R-:W-:Y:S01]  /*7db0*/  IMAD R7, R9, 0x8, R0 ;  /* 0x0000000809077824 */ /* 0x000fe200078e0200 */
[----:B------:R-:W-:Y:S01]  /*7dc0*/  SHF.L.U32 R4, R10, 0x1f, RZ ;  /* 0x0000001f0a047819 */ /* 0x000fe200000006ff */
[----:B0-----:R-:W-:Y:S06]  /*7dd0*/  @!P0 BRA `(.L_x_182) ;  /* 0x0000000000dc8947 */ /* 0x001fec0003800000 */
.L_x_193:
[----:B------:R-:W1:Y:S01]  /*7de0*/  SYNCS.PHASECHK.TRANS64.TRYWAIT P0, [R7+URZ], R4 ;  /* 0x00000004070075a7 */ /* 0x000e62000800017f */
[----:B0-----:R-:W-:-:S05]  /*7df0*/  VIADD R2, R9, 0x1 ;  /* 0x0000000109027836 */ /* 0x001fca0000000000 */
[----:B------:R-:W-:-:S04]  /*7e00*/  ISETP.NE.AND P1, PT, R2, 0x4, PT ;  /* 0x000000040200780c */ /* 0x000fc80003f25270 */
[----:B------:R-:W-:Y:S02]  /*7e10*/  SEL R3, RZ, 0x1, P1 ;  /* 0x00000001ff037807 */ /* 0x000fe40000800000 */
[----:B------:R-:W-:Y:S02]  /*7e20*/  SEL R9, R2, RZ, P1 ;  /* 0x000000ff02097207 */ /* 0x000fe40000800000 */
[----:B------:R-:W-:-:S03]  /*7e30*/  LOP3.LUT R11, R10, R3, RZ, 0x3c, !PT ;  /* 0x000000030a0b7212 */ /* 0x000fc600078e3cff */
[----:B------:R-:W-:Y:S01]  /*7e40*/  IMAD R6, R9, 0x8, R0 ;  /* 0x0000000809067824 */ /* 0x000fe200078e0200 */
[----:B------:R-:W-:Y:S01]  /*7e50*/  SHF.L.U32 R5, R11, 0x1f, RZ ;  /* 0x0000001f0b057819 */ /* 0x000fe200000006ff */
[----:B-1----:R-:W-:Y:S06]  /*7e60*/  @!P0 BRA `(.L_x_183) ;  /* 0x0000000000cc8947 */ /* 0x002fec0003800000 */
.L_x_194:
[----:B------:R-:W1:Y:S01]  /*7e70*/  SYNCS.PHASECHK.TRANS64.TRYWAIT P0, [R6+URZ], R5 ;  /* 0x00000005060075a7 */ /* 0x000e62000800017f */
[----:B------:R-:W-:-:S05]  /*7e80*/  VIADD R2, R9, 0x1 ;  /* 0x0000000109027836 */ /* 0x000fca0000000000 */
[----:B------:R-:W-:-:S04]  /*7e90*/  ISETP.NE.AND P1, PT, R2, 0x4, PT ;  /* 0x000000040200780c */ /* 0x000fc80003f25270 */
[----:B0-----:R-:W-:Y:S02]  /*7ea0*/  SEL R4, RZ, 0x1, P1 ;  /* 0x00000001ff047807 */ /* 0x001fe40000800000 */
[----:B------:R-:W-:Y:S02]  /*7eb0*/  SEL R3, R2, RZ, P1 ;  /* 0x000000ff02037207 */ /* 0x000fe40000800000 */
[----:B------:R-:W-:Y:S01]  /*7ec0*/  LOP3.LUT R4, R11, R4, RZ, 0x3c, !PT ;  /* 0x000000040b047212 */ /* 0x000fe200078e3cff */
[----:B-1----:R-:W-:Y:S06]  /*7ed0*/  @!P0 BRA `(.L_x_184) ;  /* 0x0000000000c48947 */ /* 0x002fec0003800000 */
.L_x_195:
[----:B------:R-:W-:Y:S01]  /*7ee0*/  IMAD R3, R3, 0x8, R0 ;  /* 0x0000000803037824 */ /* 0x000fe200078e0200 */
[----:B------:R-:W-:-:S07]  /*7ef0*/  SHF.L.U32 R0, R4, 0x1f, RZ ;  /* 0x0000001f04007819 */ /* 0x000fce00000006ff */
.L_x_185:
[----:B-1----:R1:W2:Y:S02]  /*7f00*/  SYNCS.PHASECHK.TRANS64.TRYWAIT P0, [R3+URZ], R0 ;  /* 0x00000000030075a7 */ /* 0x0022a4000800017f */
[----:B--2---:R-:W-:Y:S05]  /*7f10*/  @!P0 NANOSLEEP.SYNCS 0x989680 ;  /* 0x009896800000895d */ /* 0x004fea0003900000 */
[----:B------:R-:W2:Y:S02]  /*7f20*/  @!P0 SYNCS.PHASECHK.TRANS64 P0, [R3+URZ], R0 ;  /* 0x00000000030085a7 */ /* 0x000ea4000800007f */
[----:B--2---:R-:W-:Y:S05]  /*7f30*/  @!P0 BRA `(.L_x_185) ;  /* 0xfffffffc00f08947 */ /* 0x004fea000383ffff */
.L_x_180:
[----:B------:R-:W-:Y:S05]  /*7f40*/  BSYNC B0 ;  /* 0x0000000000007941 */ /* 0x000fea0003800000 */
.L_x_179:
[----:B------:R-:W-:Y:S05]  /*7f50*/  EXIT ;  /* 0x000000000000794d */ /* 0x000fea0003800000 */
.L_x_21:
[----:B-1----:R1:W2:Y:S02]  /*7f60*/  SYNCS.PHASECHK.TRANS64.TRYWAIT P1, [R3+URZ], R0 ;  /* 0x00000000030075a7 */ /* 0x0022a4000802017f */
[----:B--2---:R-:W-:Y:S05]  /*7f70*/  @!P1 NANOSLEEP.SYNCS 0x989680 ;  /* 0x009896800000995d */ /* 0x004fea0003900000 */
[----:B------:R-:W2:Y:S02]  /*7f80*/  @!P1 SYNCS.PHASECHK.TRANS64 P1, [R3+URZ], R0 ;  /* 0x00000000030095a7 */ /* 0x000ea4000802007f */
[----:B--2---:R-:W-:Y:S05]  /*7f90*/  @!P1 BRA `(.L_x_21) ;  /* 0xfffffffc00f09947 */ /* 0x004fea000383ffff */
[----:B------:R-:W-:Y:S05]  /*7fa0*/  BRA `(.L_x_20) ;  /* 0xffffff9400fc7947 */ /* 0x000fea000383ffff */
.L_x_26:
[----:B-1----:R1:W2:Y:S02]  /*7fb0*/  SYNCS.PHASECHK.TRANS64.TRYWAIT P1, [R5+URZ], R4 ;  /* 0x00000004050075a7 */ /* 0x0022a4000802017f */
[----:B--2---:R-:W-:Y:S05]  /*7fc0*/  @!P1 NANOSLEEP.SYNCS 0x989680 ;  /* 0x009896800000995d */ /* 0x004fea0003900000 */
[----:B------:R-:W2:Y:S02]  /*7fd0*/  @!P1 SYNCS.PHASECHK.TRANS64 P1, [R5+URZ], R4 ;  /* 0x00000004050095a7 */ /* 0x000ea4000802007f */
[----:B--2---:R-:W-:Y:S05]  /*7fe0*/  @!P1 BRA `(.L_x_26) ;  /* 0xfffffffc00f09947 */ /* 0x004fea000383ffff */
[----:B------:R-:W-:Y:S05]  /*7ff0*/  BRA `(.L_x_25) ;  /* 0xffffff9800d87947 */ /* 0x000fea000383ffff */
.L_x_167:
[----:B------:R-:W-:Y:S01]  /*8000*/  BSSY B1, `(.L_x_186) ;  /* 0x0000006000017945 */ /* 0x000fe20003800000 */
[----:B------:R-:W-:-:S07]  /*8010*/  IMAD.MOV.U32 R15, RZ, RZ, -0x1 ;  /* 0xffffffffff0f7424 */ /* 0x000fce00078e00ff */
[----:B------:R-:W-:Y:S05]  /*8020*/  WARPSYNC.COLLECTIVE R15, `(.L_x_187) ;  /* 0x000000000f0c7348 */ /* 0x000fea0003c00000 */
[----:B------:R-:W-:Y:S02]  /*8030*/  ELECT P6, UR62, PT ;  /* 0x00000000003e782f */ /* 0x000fe400038c0000 */
[----:B------:R-:W-:Y:S01]  /*8040*/  MOV R14, UR62 ;  /* 0x0000003e000e7c02 */ /* 0x000fe20008000f00 */
[----:B------:R-:W-:Y:S10]  /*8050*/  ENDCOLLECTIVE ;  /* 0x000000000000791b */ /* 0x000ff40003800000 */
.L_x_187:
[----:B------:R-:W-:Y:S05]  /*8060*/  BSYNC B1 ;  /* 0x0000000000017941 */ /* 0x000fea0003800000 */
.L_x_186:
[----:B------:R-:W-:Y:S05]  /*8070*/  BRA `(.L_x_188) ;  /* 0xffffffec00f07947 */ /* 0x000fea000383ffff */
.L_x_170:
[----:B-1----:R1:W2:Y:S02]  /*8080*/  SYNCS.PHASECHK.TRANS64.TRYWAIT P0, [R20+URZ+0x20], R13 ;  /* 0x0000200d140075a7 */ /* 0x0022a4000800017f */
[----:B--2---:R-:W-:Y:S05]  /*8090*/  @!P0 NANOSLEEP.SYNCS 0x989680 ;  /* 0x009896800000895d */ /* 0x004fea0003900000 */
[----:B------:R-:W2:Y:S02]  /*80a0*/  @!P0 SYNCS.PHASECHK.TRANS64 P0, [R20+URZ+0x20], R13 ;  /* 0x0000200d140085a7 */ /* 0x000ea4000800007f */
[----:B--2---:R-:W-:Y:S05]  /*80b0*/  @!P0 BRA `(.L_x_170) ;  /* 0xfffffffc00f08947 */ /* 0x004fea000383ffff */
[----:B------:R-:W-:Y:S05]  /*80c0*/  BRA `(.L_x_189) ;  /* 0xfffffff000387947 */ /* 0x000fea000383ffff */
.L_x_178:
[----:B------:R-:W-:Y:S01]  /*80d0*/  BSSY B0, `(.L_x_190) ;  /* 0x0000006000007945 */ /* 0x000fe20003800000 */
[----:B------:R-:W-:-:S07]  /*80e0*/  IMAD.MOV.U32 R15, RZ, RZ, -0x1 ;  /* 0xffffffffff0f7424 */ /* 0x000fce00078e00ff */
[----:B------:R-:W-:Y:S05]  /*80f0*/  WARPSYNC.COLLECTIVE R15, `(.L_x_191) ;  /* 0x000000000f0c7348 */ /* 0x000fea0003c00000 */
[----:B------:R-:W-:Y:S02]  /*8100*/  ELECT P6, UR62, PT ;  /* 0x00000000003e782f */ /* 0x000fe400038c0000 */
[----:B------:R-:W-:Y:S01]  /*8110*/  MOV R14, UR62 ;  /* 0x0000003e000e7c02 */ /* 0x000fe20008000f00 */
[----:B------:R-:W-:Y:S10]  /*8120*/  ENDCOLLECTIVE ;  /* 0x000000000000791b */ /* 0x000ff40003800000 */
.L_x_191:
[----:B------:R-:W-:Y:S05]  /*8130*/  BSYNC B0 ;  /* 0x0000000000007941 */ /* 0x000fea0003800000 */
.L_x_190:
[----:B------:R-:W-:Y:S05]  /*8140*/  BRA `(.L_x_192) ;  /* 0xfffffff800d07947 */ /* 0x000fea000383ffff */
.L_x_182:
[----:B0-----:R0:W1:Y:S02]  /*8150*/  SYNCS.PHASECHK.TRANS64.TRYWAIT P0, [R5+URZ], R2 ;  /* 0x00000002050075a7 */ /* 0x001064000800017f */
[----:B-1----:R-:W-:Y:S05]  /*8160*/  @!P0 NANOSLEEP.SYNCS 0x989680 ;  /* 0x009896800000895d */ /* 0x002fea0003900000 */
[----:B------:R-:W1:Y:S02]  /*8170*/  @!P0 SYNCS.PHASECHK.TRANS64 P0, [R5+URZ], R2 ;  /* 0x00000002050085a7 */ /* 0x000e64000800007f */
[----:B-1----:R-:W-:Y:S05]  /*8180*/  @!P0 BRA `(.L_x_182) ;  /* 0xfffffffc00f08947 */ /* 0x002fea000383ffff */
[----:B------:R-:W-:Y:S05]  /*8190*/  BRA `(.L_x_193) ;  /* 0xfffffffc00107947 */ /* 0x000fea000383ffff */
.L_x_183:
[----:B0-----:R0:W1:Y:S02]  /*81a0*/  SYNCS.PHASECHK.TRANS64.TRYWAIT P0, [R7+URZ], R4 ;  /* 0x00000004070075a7 */ /* 0x001064000800017f */
[----:B-1----:R-:W-:Y:S05]  /*81b0*/  @!P0 NANOSLEEP.SYNCS 0x989680 ;  /* 0x009896800000895d */ /* 0x002fea0003900000 */
[----:B------:R-:W1:Y:S02]  /*81c0*/  @!P0 SYNCS.PHASECHK.TRANS64 P0, [R7+URZ], R4 ;  /* 0x00000004070085a7 */ /* 0x000e64000800007f */
[----:B-1----:R-:W-:Y:S05]  /*81d0*/  @!P0 BRA `(.L_x_183) ;  /* 0xfffffffc00f08947 */ /* 0x002fea000383ffff */
[----:B------:R-:W-:Y:S05]  /*81e0*/  BRA `(.L_x_194) ;  /* 0xfffffffc00207947 */ /* 0x000fea000383ffff */
.L_x_184:
[----:B0-----:R0:W1:Y:S02]  /*81f0*/  SYNCS.PHASECHK.TRANS64.TRYWAIT P0, [R6+URZ], R5 ;  /* 0x00000005060075a7 */ /* 0x001064000800017f */
[----:B-1----:R-:W-:Y:S05]  /*8200*/  @!P0 NANOSLEEP.SYNCS 0x989680 ;  /* 0x009896800000895d */ /* 0x002fea0003900000 */
[----:B------:R-:W1:Y:S02]  /*8210*/  @!P0 SYNCS.PHASECHK.TRANS64 P0, [R6+URZ], R5 ;  /* 0x00000005060085a7 */ /* 0x000e64000800007f */
[----:B-1----:R-:W-:Y:S05]  /*8220*/  @!P0 BRA `(.L_x_184) ;  /* 0xfffffffc00f08947 */ /* 0x002fea000383ffff */
[----:B------:R-:W-:Y:S05]  /*8230*/  BRA `(.L_x_195) ;  /* 0xfffffffc00287947 */ /* 0x000fea000383ffff */
.L_x_196:
[----:B------:R-:W-:-:S00]  /*8240*/  BRA `(.L_x_196) ;  /* 0xfffffffc00fc7947 */ /* 0x000fc0000383ffff */
[----:B------:R-:W-:-:S00]  /*8250*/  NOP ;  /* 0x0000000000007918 */ /* 0x000fc00000000000 */
        /* <DEDUP_REMOVED lines=10> */
.L_x_197:


//--------------------- .nv.global.init           --------------------------
	.section	.nv.global.init,"aw",@progbits
.nv.global.init:
	.type		$str$22,@object
	.size		$str$22,($str$23 - $str$22)
$str$22:
        /*0000*/ 	.byte	0x6b, 0x5f, 0x74, 0x69, 0x6c, 0x65, 0x5f, 0x63, 0x6f, 0x75, 0x6e, 0x74, 0x20, 0x3e, 0x3d, 0x20
        /*0010*/ 	.byte	0x31, 0x00
	.type		$str$23,@object
	.size		$str$23,(__unnamed_1 - $str$23)
$str$23:
        /*0012*/ 	.byte	0x2f, 0x74, 0x6d, 0x70, 0x2f, 0x63, 0x75, 0x74, 0x6c, 0x61, 0x73, 0x73, 0x5f, 0x73, 0x77, 0x65
        /*0022*/ 	.byte	0x65, 0x70, 0x5f, 0x73, 0x72, 0x63, 0x2f, 0x69, 0x6e, 0x63, 0x6c, 0x75, 0x64, 0x65, 0x2f, 0x63
        /*0032*/ 	.byte	0x75, 0x74, 0x6c, 0x61, 0x73, 0x73, 0x2f, 0x67, 0x65, 0x6d, 0x6d, 0x2f, 0x63, 0x6f, 0x6c, 0x6c
        /*0042*/ 	.byte	0x65, 0x63, 0x74, 0x69, 0x76, 0x65, 0x2f, 0x73, 0x6d, 0x39, 0x30, 0x5f, 0x6d, 0x6d, 0x61, 0x5f
        /*0052*/ 	.byte	0x74, 0x6d, 0x61, 0x5f, 0x67, 0x6d, 0x6d, 0x61, 0x5f, 0x73, 0x73, 0x5f, 0x77, 0x61, 0x72, 0x70
        /*0062*/ 	.byte	0x73, 0x70, 0x65, 0x63, 0x69, 0x61, 0x6c, 0x69, 0x7a, 0x65, 0x64, 0x2e, 0x68, 0x70, 0x70, 0x00
	.type		__unnamed_1,@object
	.size		__unnamed_1,(.L_0 - __unnamed_1)
__unnamed_1:
        /*0072*/ 	.byte	0x76, 0x6f, 0x69, 0x64, 0x20, 0x63, 0x75, 0x74, 0x6c, 0x61, 0x73, 0x73, 0x3a, 0x3a, 0x67, 0x65
        /* <DEDUP_REMOVED lines=181> */
        /*0bd2*/ 	.byte	0x00
.L_0:


//--------------------- .nv.shared._ZN7cutlass13device_kernelINS_4gemm6kernel13GemmUniversalIN4cute5tupleIJiiiiEEENS1_10collective13CollectiveMmaINS1_34MainloopSm90TmaGmmaWarpSpecializedILi4ENS5_IJNS4_1CILi2EEESB_NSA_ILi1EEEEEENS1_35KernelTmaWarpSpecializedCooperativeEEENS5_IJNSA_ILi128EEESG_NSA_ILi64EEEEEENS_6half_tENS5_IJSC_llEEESJ_SK_NS4_8TiledMMAINS4_8MMA_AtomIJNS4_4SM904GMMA26MMA_64x128x16_F32F16F16_SSILNSO_5MajorE1ELSQ_1ELNSO_7ScaleInE1ELSR_1EEEEEENS4_6LayoutINS5_IJSB_SC_SC_EEENS5_IJSC_NSA_ILi0EEESW_EEEEENS5_IJNS4_10UnderscoreESZ_SZ_EEEEENS4_23SM90_TMA_LOAD_MULTICASTENS4_14ComposedLayoutINS4_7SwizzleILi3ELi4ELi3EEENS4_18smem_ptr_flag_bitsILi16EEENSU_INS5_IJSH_NSA_ILi8EEEEEENS5_IJSC_SH_EEEEEEEvNS4_8identityES12_S1C_vS1D_EENS_8epilogue10collective6detail29Sm90TmaWarpSpecializedAdapterINS1G_15DefaultEpilogueISJ_NS5_IJlSC_lEEES1K_NS1F_6thread17LinearCombinationISJ_Li1EffLNS1L_9ScaleType4KindE0ELNS_15FloatRoundStyleE2ESJ_EENS1_15EpilogueDefaultEEEEEvvEEEEvNT_6ParamsE --------------------------
	.section	.nv.shared._ZN7cutlass13device_kernelINS_4gemm6kernel13GemmUniversalIN4cute5tupleIJiiiiEEENS1_10collective13CollectiveMmaINS1_34MainloopSm90TmaGmmaWarpSpecializedILi4ENS5_IJNS4_1CILi2EEESB_NSA_ILi1EEEEEENS1_35KernelTmaWarpSpecializedCooperativeEEENS5_IJNSA_ILi128EEESG_NSA_ILi64EEEEEENS_6half_tENS5_IJSC_llEEESJ_SK_NS4_8TiledMMAINS4_8MMA_AtomIJNS4_4SM904GMMA26MMA_64x128x16_F32F16F16_SSILNSO_5MajorE1ELSQ_1ELNSO_7ScaleInE1ELSR_1EEEEEENS4_6LayoutINS5_IJSB_SC_SC_EEENS5_IJSC_NSA_ILi0EEESW_EEEEENS5_IJNS4_10UnderscoreESZ_SZ_EEEEENS4_23SM90_TMA_LOAD_MULTICASTENS4_14ComposedLayoutINS4_7SwizzleILi3ELi4ELi3EEENS4_18smem_ptr_flag_bitsILi16EEENSU_INS5_IJSH_NSA_ILi8EEEEEENS5_IJSC_SH_EEEEEEEvNS4_8identityES12_S1C_vS1D_EENS_8epilogue10collective6detail29Sm90TmaWarpSpecializedAdapterINS1G_15DefaultEpilogueISJ_NS5_IJlSC_lEEES1K_NS1F_6thread17LinearCombinationISJ_Li1EffLNS1L_9ScaleType4KindE0ELNS_15FloatRoundStyleE2ESJ_EENS1_15EpilogueDefaultEEEEEvvEEEEvNT_6ParamsE,"aw",@nobits
	.sectionflags	@""
	.align	16
	.zero		1024


//--------------------- .nv.shared.reserved.0     --------------------------
	.section	.nv.shared.reserved.0,"aw",@nobits
	.weak		__nv_reservedSMEM_offset_0_alias
	.size		__nv_reservedSMEM_offset_0_alias, 0, 0
	.other		__nv_reservedSMEM_offset_0_alias,@"STO_CUDA_RESERVED_SHARED STV_DEFAULT"
__nv_reservedSMEM_offset_0_alias:
	.zero		0


//--------------------- .nv.global                --------------------------
	.section	.nv.global,"aw",@nobits
.nv.global:
	.type		_ZN40_INTERNAL_d5bbdf20_4_k_cu_410fdd27_162994cute1_E,@object
	.size		_ZN40_INTERNAL_d5bbdf20_4_k_cu_410fdd27_162994cute1_E,(_ZN40_INTERNAL_d5bbdf20_4_k_cu_410fdd27_162994cuda3std3__45__cpo6cbeginE - _ZN40_INTERNAL_d5bbdf20_4_k_cu_410fdd27_162994cute1_E)
_ZN40_INTERNAL_d5bbdf20_4_k_cu_410fdd27_162994cute1_E:
	.zero		1
	.type		_ZN40_INTERNAL_d5bbdf20_4_k_cu_410fdd27_162994cuda3std3__45__cpo6cbeginE,@object
	.size		_ZN40_INTERNAL_d5bbdf20_4_k_cu_410fdd27_162994cuda3std3__45__cpo6cbeginE,(_ZN40_INTERNAL_d5bbdf20_4_k_cu_410fdd27_162994cuda3std3__48in_placeE - _ZN40_INTERNAL_d5bbdf20_4_k_cu_410fdd27_162994cuda3std3__45__cpo6cbeginE)
_ZN40_INTERNAL_d5bbdf20_4_k_cu_410fdd27_162994cuda3std3__45__cpo6cbeginE:
	.zero		1
	.type		_ZN40_INTERNAL_d5bbdf20_4_k_cu_410fdd27_162994cuda3std3__48in_placeE,@object
	.size		_ZN40_INTERNAL_d5bbdf20_4_k_cu_410fdd27_162994cuda3std3__48in_placeE,(_ZN40_INTERNAL_d5bbdf20_4_k_cu_410fdd27_162994cuda3std6ranges3__45__cpo9iter_moveE - _ZN40_INTERNAL_d5bbdf20_4_k_cu_410fdd27_162994cuda3std3__48in_placeE)
_ZN40_INTERNAL_d5bbdf20_4_k_cu_410fdd27_162994cuda3std3__48in_placeE:
	.zero		1
	.type		_ZN40_INTERNAL_d5bbdf20_4_k_cu_410fdd27_162994cuda3std6ranges3__45__cpo9iter_moveE,@object
	.size		_ZN40_INTERNAL_d5bbdf20_4_k_cu_410fdd27_162994cuda3std6ranges3__45__cpo9iter_moveE,(_ZN40_INTERNAL_d5bbdf20_4_k_cu_410fdd27_162994cuda3std3__45__cpo5beginE - _ZN40_INTERNAL_d5bbdf20_4_k_cu_410fdd27_162994cuda3std6ranges3__45__cpo9iter_moveE)
_ZN40_INTERNAL_d5bbdf20_4_k_cu_410fdd27_162994cuda3std6ranges3__45__cpo9iter_moveE:
	.zero		1
	.type		_ZN40_INTERNAL_d5bbdf20_4_k_cu_410fdd27_162994cuda3std3__45__cpo5beginE,@object
	.size		_ZN40_INTERNAL_d5bbdf20_4_k_cu_410fdd27_162994cuda3std3__45__cpo5beginE,(_ZN40_INTERNAL_d5bbdf20_4_k_cu_410fdd27_162994cuda3std3__442_GLOBAL__N__d5bbdf20_4_k_cu_410fdd27_162996ignoreE - _ZN40_INTERNAL_d5bbdf20_4_k_cu_410fdd27_162994cuda3std3__45__cpo5beginE)
_ZN40_INTERNAL_d5bbdf20_4_k_cu_410fdd27_162994cuda3std3__45__cpo5beginE:
	.zero		1
	.type		_ZN40_INTERNAL_d5bbdf20_4_k_cu_410fdd27_162994cuda3std3__442_GLOBAL__N__d5bbdf20_4_k_cu_410fdd27_162996ignoreE,@object
	.size		_ZN40_INTERNAL_d5bbdf20_4_k_cu_410fdd27_162994cuda3std3__442_GLOBAL__N__d5bbdf20_4_k_cu_410fdd27_162996ignoreE,(_ZN40_INTERNAL_d5bbdf20_4_k_cu_410fdd27_162994cute7productE - _ZN40_INTERNAL_d5bbdf20_4_k_cu_410fdd27_162994cuda3std3__442_GLOBAL__N__d5bbdf20_4_k_cu_410fdd27_162996ignoreE)
_ZN40_INTERNAL_d5bbdf20_4_k_cu_410fdd27_162994cuda3std3__442_GLOBAL__N__d5bbdf20_4_k_cu_410fdd27_162996ignoreE:
	.zero		1
	.type		_ZN40_INTERNAL_d5bbdf20_4_k_cu_410fdd27_162994cute7productE,@object
	.size		_ZN40_INTERNAL_d5bbdf20_4_k_cu_410fdd27_162994cute7productE,(_ZN40_INTERNAL_d5bbdf20_4_k_cu_410fdd27_162994cuda3std3__45__cpo3endE - _ZN40_INTERNAL_d5bbdf20_4_k_cu_410fdd27_162994cute7productE)
_ZN40_INTERNAL_d5bbdf20_4_k_cu_410fdd27_162994cute7productE:
	.zero		1
	.type		_ZN40_INTERNAL_d5bbdf20_4_k_cu_410fdd27_162994cuda3std3__45__cpo3endE,@object
	.size		_ZN40_INTERNAL_d5bbdf20_4_k_cu_410fdd27_162994cuda3std3__45__cpo3endE,(_ZN40_INTERNAL_d5bbdf20_4_k_cu_410fdd27_162994cuda3std3__419piecewise_constructE - _ZN40_INTERNAL_d5bbdf20_4_k_cu_410fdd27_162994cuda3std3__45__cpo3endE)
_ZN40_INTERNAL_d5bbdf20_4_k_cu_410fdd27_162994cuda3std3__45__cpo3endE:
	.zero		1
	.type		_ZN40_INTERNAL_d5bbdf20_4_k_cu_410fdd27_162994cuda3std3__419piecewise_constructE,@object
	.size		_ZN40_INTERNAL_d5bbdf20_4_k_cu_410fdd27_162994cuda3std3__419piecewise_constructE,(_ZN40_INTERNAL_d5bbdf20_4_k_cu_410fdd27_162994cuda3std3__45__cpo4cendE - _ZN40_INTERNAL_d5bbdf20_4_k_cu_410fdd27_162994cuda3std3__419piecewise_constructE)
_ZN40_INTERNAL_d5bbdf20_4_k_cu_410fdd27_162994cuda3std3__419piecewise_constructE:
	.zero		1
	.type		_ZN40_INTERNAL_d5bbdf20_4_k_cu_410fdd27_162994cuda3std3__45__cpo4cendE,@object
	.size		_ZN40_INTERNAL_d5bbdf20_4_k_cu_410fdd27_162994cuda3std3__45__cpo4cendE,(_ZN40_INTERNAL_d5bbdf20_4_k_cu_410fdd27_162994cuda3std6ranges3__45__cpo4swapE - _ZN40_INTERNAL_d5bbdf20_4_k_cu_410fdd27_162994cuda3std3__45__cpo4cendE)
_ZN40_INTERNAL_d5bbdf20_4_k_cu_410fdd27_162994cuda3std3__45__cpo4cendE:
	.zero		1
	.type		_ZN40_INTERNAL_d5bbdf20_4_k_cu_410fdd27_162994cuda3std6ranges3__45__cpo4swapE,@object
	.size		_ZN40_INTERNAL_d5bbdf20_4_k_cu_410fdd27_162994cuda3std6ranges3__45__cpo4swapE,(.L_8 - _ZN40_INTERNAL_d5bbdf20_4_k_cu_410fdd27_162994cuda3std6ranges3__45__cpo4swapE)
_ZN40_INTERNAL_d5bbdf20_4_k_cu_410fdd27_162994cuda3std6ranges3__45__cpo4swapE:
	.zero		1
.L_8:


//--------------------- .nv.constant0._ZN7cutlass13device_kernelINS_4gemm6kernel13GemmUniversalIN4cute5tupleIJiiiiEEENS1_10collective13CollectiveMmaINS1_34MainloopSm90TmaGmmaWarpSpecializedILi4ENS5_IJNS4_1CILi2EEESB_NSA_ILi1EEEEEENS1_35KernelTmaWarpSpecializedCooperativeEEENS5_IJNSA_ILi128EEESG_NSA_ILi64EEEEEENS_6half_tENS5_IJSC_llEEESJ_SK_NS4_8TiledMMAINS4_8MMA_AtomIJNS4_4SM904GMMA26MMA_64x128x16_F32F16F16_SSILNSO_5MajorE1ELSQ_1ELNSO_7ScaleInE1ELSR_1EEEEEENS4_6LayoutINS5_IJSB_SC_SC_EEENS5_IJSC_NSA_ILi0EEESW_EEEEENS5_IJNS4_10UnderscoreESZ_SZ_EEEEENS4_23SM90_TMA_LOAD_MULTICASTENS4_14ComposedLayoutINS4_7SwizzleILi3ELi4ELi3EEENS4_18smem_ptr_flag_bitsILi16EEENSU_INS5_IJSH_NSA_ILi8EEEEEENS5_IJSC_SH_EEEEEEEvNS4_8identityES12_S1C_vS1D_EENS_8epilogue10collective6detail29Sm90TmaWarpSpecializedAdapterINS1G_15DefaultEpilogueISJ_NS5_IJlSC_lEEES1K_NS1F_6thread17LinearCombinationISJ_Li1EffLNS1L_9ScaleType4KindE0ELNS_15FloatRoundStyleE2ESJ_EENS1_15EpilogueDefaultEEEEEvvEEEEvNT_6ParamsE --------------------------
	.section	.nv.constant0._ZN7cutlass13device_kernelINS_4gemm6kernel13GemmUniversalIN4cute5tupleIJiiiiEEENS1_10collective13CollectiveMmaINS1_34MainloopSm90TmaGmmaWarpSpecializedILi4ENS5_IJNS4_1CILi2EEESB_NSA_ILi1EEEEEENS1_35KernelTmaWarpSpecializedCooperativeEEENS5_IJNSA_ILi128EEESG_NSA_ILi64EEEEEENS_6half_tENS5_IJSC_llEEESJ_SK_NS4_8TiledMMAINS4_8MMA_AtomIJNS4_4SM904GMMA26MMA_64x128x16_F32F16F16_SSILNSO_5MajorE1ELSQ_1ELNSO_7ScaleInE1ELSR_1EEEEEENS4_6LayoutINS5_IJSB_SC_SC_EEENS5_IJSC_NSA_ILi0EEESW_EEEEENS5_IJNS4_10UnderscoreESZ_SZ_EEEEENS4_23SM90_TMA_LOAD_MULTICASTENS4_14ComposedLayoutINS4_7SwizzleILi3ELi4ELi3EEENS4_18smem_ptr_flag_bitsILi16EEENSU_INS5_IJSH_NSA_ILi8EEEEEENS5_IJSC_SH_EEEEEEEvNS4_8identityES12_S1C_vS1D_EENS_8epilogue10collective6detail29Sm90TmaWarpSpecializedAdapterINS1G_15DefaultEpilogueISJ_NS5_IJlSC_lEEES1K_NS1F_6thread17LinearCombinationISJ_Li1EffLNS1L_9ScaleType4KindE0ELNS_15FloatRoundStyleE2ESJ_EENS1_15EpilogueDefaultEEEEEvvEEEEvNT_6ParamsE,"a",@progbits
	.sectionflags	@""
	.align	4
.nv.constant0._ZN7cutlass13device_kernelINS_4gemm6kernel13GemmUniversalIN4cute5tupleIJiiiiEEENS1_10collective13CollectiveMmaINS1_34MainloopSm90TmaGmmaWarpSpecializedILi4ENS5_IJNS4_1CILi2EEESB_NSA_ILi1EEEEEENS1_35KernelTmaWarpSpecializedCooperativeEEENS5_IJNSA_ILi128EEESG_NSA_ILi64EEEEEENS_6half_tENS5_IJSC_llEEESJ_SK_NS4_8TiledMMAINS4_8MMA_AtomIJNS4_4SM904GMMA26MMA_64x128x16_F32F16F16_SSILNSO_5MajorE1ELSQ_1ELNSO_7ScaleInE1ELSR_1EEEEEENS4_6LayoutINS5_IJSB_SC_SC_EEENS5_IJSC_NSA_ILi0EEESW_EEEEENS5_IJNS4_10UnderscoreESZ_SZ_EEEEENS4_23SM90_TMA_LOAD_MULTICASTENS4_14ComposedLayoutINS4_7SwizzleILi3ELi4ELi3EEENS4_18smem_ptr_flag_bitsILi16EEENSU_INS5_IJSH_NSA_ILi8EEEEEENS5_IJSC_SH_EEEEEEEvNS4_8identityES12_S1C_vS1D_EENS_8epilogue10collective6detail29Sm90TmaWarpSpecializedAdapterINS1G_15DefaultEpilogueISJ_NS5_IJlSC_lEEES1K_NS1F_6thread17LinearCombinationISJ_Li1EffLNS1L_9ScaleType4KindE0ELNS_15FloatRoundStyleE2ESJ_EENS1_15EpilogueDefaultEEEEEvvEEEEvNT_6ParamsE:
	.zero		1664


//--------------------- SYMBOLS --------------------------

	.type		.nv.reservedSmem.offset0,@object
	.size		.nv.reservedSmem.offset0,0x4
	.type		__assertfail,@function
